// auto-generated by cutlass_sweep.sparse_gemm — config: {"arch": "sm_90", "cluster_m": 1, "cluster_n": 1, "dtype": "int8", "tile_k": 128, "tile_m": 64, "tile_n": 256}
#include "cutlass/cutlass.h"
#include "cutlass/gemm/collective/collective_builder.hpp"
#include "cutlass/gemm/device/gemm_universal_adapter.h"
#include "cutlass/gemm/kernel/gemm_universal.hpp"
#include "cutlass/epilogue/collective/collective_builder.hpp"

using Elem = int8_t;
using Acc  = int32_t;
using TileShape    = cute::Shape<cute::_64, cute::_256, cute::_128>;
using ClusterShape = cute::Shape<cute::_1, cute::_1, cute::_1>;

using CollectiveEpilogue = typename cutlass::epilogue::collective::CollectiveBuilder<
    cutlass::arch::Sm90, cutlass::arch::OpClassSparseTensorOp,
    TileShape, ClusterShape,
    cutlass::epilogue::collective::EpilogueTileAuto,
    Acc, Acc,
    Acc, cutlass::layout::ColumnMajor, 128 / cutlass::sizeof_bits<Acc>::value,
    Acc, cutlass::layout::ColumnMajor, 128 / cutlass::sizeof_bits<Acc>::value,
    cutlass::epilogue::collective::EpilogueScheduleAuto
  >::CollectiveOp;

using CollectiveMainloop = typename cutlass::gemm::collective::CollectiveBuilder<
    cutlass::arch::Sm90, cutlass::arch::OpClassSparseTensorOp,
    Elem, cutlass::layout::RowMajor, 128 / cutlass::sizeof_bits<Elem>::value,
    Elem, cutlass::layout::ColumnMajor, 128 / cutlass::sizeof_bits<Elem>::value,
    Acc,
    TileShape, ClusterShape,
    cutlass::gemm::collective::StageCountAutoCarveout<static_cast<int>(sizeof(typename CollectiveEpilogue::SharedStorage))>,
    cutlass::gemm::collective::KernelScheduleAuto
  >::CollectiveOp;

using GemmKernel = cutlass::gemm::kernel::GemmUniversal<
    cute::Shape<int,int,int,int>,
    CollectiveMainloop,
    CollectiveEpilogue
>;
using Gemm = cutlass::gemm::device::GemmUniversalAdapter<GemmKernel>;

auto* _anchor = &cutlass::device_kernel<GemmKernel>;


// ===== COMPILED SASS (sm_90a) =====

	.target	sm_90a

	.elftype	@"ET_EXEC"


//--------------------- .note.nv.tkinfo           --------------------------
	.section	.note.nv.tkinfo,"",@"SHT_NOTE"
	.sectionflags	@"SHF_NOTE_NV_TKINFO"
	.tkinfo
        /*0018*/ 	.word	0x00000002
        /*0030*/ 	.string	""
        /*0030*/ 	.string	"ptxas"
        /*0030*/ 	.string	"Cuda compilation tools, release 13.0, V13.0.88"
        /*0030*/ 	.string	"Build cuda_13.0.r13.0/compiler.36424714_0"
        /*0030*/ 	.string	"-arch sm_90a -m 64 "



//--------------------- .note.nv.cuinfo           --------------------------
	.section	.note.nv.cuinfo,"",@"SHT_NOTE"
	.sectionflags	@"SHF_NOTE_NV_CUINFO"
        /*0018*/ 	.short	0x0002
        /*001a*/ 	.short	0x005a
        /*001c*/ 	.short	0x0082
	.zero		2


//--------------------- .nv.info                  --------------------------
	.section	.nv.info,"",@"SHT_CUDA_INFO"
	.align	4


	//----- nvinfo : EIATTR_REGCOUNT
	.align		4
        /*0000*/ 	.byte	0x04, 0x2f
        /*0002*/ 	.short	(.L_12 - .L_11)
	.align		4
.L_11:
        /*0004*/ 	.word	index@(_ZN7cutlass13device_kernelINS_4gemm6kernel13GemmUniversalIN4cute5tupleIJiiiiEEENS1_10collective13CollectiveMmaINS1_40MainloopSm90TmaGmmaWarpSpecializedSparseILi6ENS5_IJNS4_1CILi1EEESB_SB_EEENS1_32KernelTmaWarpSpecializedPingpongEEENS5_IJNSA_ILi64EEENSA_ILi256EEENSA_ILi128EEEEEEaNS5_IJNS4_6LayoutINS5_IJiNS5_IJNSA_ILi2EEEiEEEiEEENS5_IJlNS5_IJSB_SK_EEElEEEEENSJ_INS5_IJNS5_IJSF_iEEENS5_IJSH_iEEEiEEENS5_IJNS5_IJSH_NSA_ILi8192EEEEEENS5_IJSB_lEEElEEEEEEEEaNS5_IJlSB_lEEENS4_8TiledMMAINS4_8MMA_AtomIJNS4_4SM904GMMA6SPARSE28GMMA_64x256x64_S32S8S8_SS_TNILNS13_9SparseSelE0EEEEEENSJ_ISC_NS5_IJNSA_ILi0EEES19_S19_EEEEENS5_IJNS4_10UnderscoreES1C_S1C_EEEEENS4_13SM90_TMA_LOADENS4_14ComposedLayoutINS4_7SwizzleILi2ELi4ELi3EEENS4_25smem_sparse_ptr_flag_bitsILi2ELi8EEENSJ_INS5_IJNS5_IJSB_NSA_ILi8EEEEEENS5_IJSK_SF_EEEEEENS5_IJNS5_IJS19_SH_EEESN_EEEEEEEvNS4_8identityES1F_NS1G_INS1H_ILi3ELi4ELi3EEENS4_18smem_ptr_flag_bitsILi8EEENSJ_INS5_IJS1L_SH_EEENS5_IJSH_SB_EEEEEEEvS1T_EENS_8epilogue10collective6detail29Sm90TmaWarpSpecializedAdapterINS23_15DefaultEpilogueIiNS5_IJSB_llEEES27_NS22_6thread17LinearCombinationIiLi1EiiLNS28_9ScaleType4KindE0ELNS_15FloatRoundStyleE2EiEENS1_15EpilogueDefaultEEEEEvvEEEEvNT_6ParamsE)
        /*0008*/ 	.word	0x000000a8


	//----- nvinfo : EIATTR_FRAME_SIZE
	.align		4
.L_12:
        /*000c*/ 	.byte	0x04, 0x11
        /*000e*/ 	.short	(.L_14 - .L_13)
	.align		4
.L_13:
        /*0010*/ 	.word	index@(_ZN7cutlass13device_kernelINS_4gemm6kernel13GemmUniversalIN4cute5tupleIJiiiiEEENS1_10collective13CollectiveMmaINS1_40MainloopSm90TmaGmmaWarpSpecializedSparseILi6ENS5_IJNS4_1CILi1EEESB_SB_EEENS1_32KernelTmaWarpSpecializedPingpongEEENS5_IJNSA_ILi64EEENSA_ILi256EEENSA_ILi128EEEEEEaNS5_IJNS4_6LayoutINS5_IJiNS5_IJNSA_ILi2EEEiEEEiEEENS5_IJlNS5_IJSB_SK_EEElEEEEENSJ_INS5_IJNS5_IJSF_iEEENS5_IJSH_iEEEiEEENS5_IJNS5_IJSH_NSA_ILi8192EEEEEENS5_IJSB_lEEElEEEEEEEEaNS5_IJlSB_lEEENS4_8TiledMMAINS4_8MMA_AtomIJNS4_4SM904GMMA6SPARSE28GMMA_64x256x64_S32S8S8_SS_TNILNS13_9SparseSelE0EEEEEENSJ_ISC_NS5_IJNSA_ILi0EEES19_S19_EEEEENS5_IJNS4_10UnderscoreES1C_S1C_EEEEENS4_13SM90_TMA_LOADENS4_14ComposedLayoutINS4_7SwizzleILi2ELi4ELi3EEENS4_25smem_sparse_ptr_flag_bitsILi2ELi8EEENSJ_INS5_IJNS5_IJSB_NSA_ILi8EEEEEENS5_IJSK_SF_EEEEEENS5_IJNS5_IJS19_SH_EEESN_EEEEEEEvNS4_8identityES1F_NS1G_INS1H_ILi3ELi4ELi3EEENS4_18smem_ptr_flag_bitsILi8EEENSJ_INS5_IJS1L_SH_EEENS5_IJSH_SB_EEEEEEEvS1T_EENS_8epilogue10collective6detail29Sm90TmaWarpSpecializedAdapterINS23_15DefaultEpilogueIiNS5_IJSB_llEEES27_NS22_6thread17LinearCombinationIiLi1EiiLNS28_9ScaleType4KindE0ELNS_15FloatRoundStyleE2EiEENS1_15EpilogueDefaultEEEEEvvEEEEvNT_6ParamsE)
        /*0014*/ 	.word	0x00000000


	//----- nvinfo : EIATTR_MIN_STACK_SIZE
	.align		4
.L_14:
        /*0018*/ 	.byte	0x04, 0x12
        /*001a*/ 	.short	(.L_16 - .L_15)
	.align		4
.L_15:
        /*001c*/ 	.word	index@(_ZN7cutlass13device_kernelINS_4gemm6kernel13GemmUniversalIN4cute5tupleIJiiiiEEENS1_10collective13CollectiveMmaINS1_40MainloopSm90TmaGmmaWarpSpecializedSparseILi6ENS5_IJNS4_1CILi1EEESB_SB_EEENS1_32KernelTmaWarpSpecializedPingpongEEENS5_IJNSA_ILi64EEENSA_ILi256EEENSA_ILi128EEEEEEaNS5_IJNS4_6LayoutINS5_IJiNS5_IJNSA_ILi2EEEiEEEiEEENS5_IJlNS5_IJSB_SK_EEElEEEEENSJ_INS5_IJNS5_IJSF_iEEENS5_IJSH_iEEEiEEENS5_IJNS5_IJSH_NSA_ILi8192EEEEEENS5_IJSB_lEEElEEEEEEEEaNS5_IJlSB_lEEENS4_8TiledMMAINS4_8MMA_AtomIJNS4_4SM904GMMA6SPARSE28GMMA_64x256x64_S32S8S8_SS_TNILNS13_9SparseSelE0EEEEEENSJ_ISC_NS5_IJNSA_ILi0EEES19_S19_EEEEENS5_IJNS4_10UnderscoreES1C_S1C_EEEEENS4_13SM90_TMA_LOADENS4_14ComposedLayoutINS4_7SwizzleILi2ELi4ELi3EEENS4_25smem_sparse_ptr_flag_bitsILi2ELi8EEENSJ_INS5_IJNS5_IJSB_NSA_ILi8EEEEEENS5_IJSK_SF_EEEEEENS5_IJNS5_IJS19_SH_EEESN_EEEEEEEvNS4_8identityES1F_NS1G_INS1H_ILi3ELi4ELi3EEENS4_18smem_ptr_flag_bitsILi8EEENSJ_INS5_IJS1L_SH_EEENS5_IJSH_SB_EEEEEEEvS1T_EENS_8epilogue10collective6detail29Sm90TmaWarpSpecializedAdapterINS23_15DefaultEpilogueIiNS5_IJSB_llEEES27_NS22_6thread17LinearCombinationIiLi1EiiLNS28_9ScaleType4KindE0ELNS_15FloatRoundStyleE2EiEENS1_15EpilogueDefaultEEEEEvvEEEEvNT_6ParamsE)
        /*0020*/ 	.word	0x00000000
.L_16:


//--------------------- .nv.compat                --------------------------
	.section	.nv.compat,"",@"SHT_CUDA_COMPAT_INFO"
	.align	4
        /*0000*/ 	.byte	0x02, 0x09, 0x01, 0x00, 0x02, 0x02, 0x04, 0x00, 0x02, 0x05, 0x05, 0x00, 0x03, 0x07, 0x01, 0x01
        /*0010*/ 	.byte	0x02, 0x03, 0x01, 0x00, 0x02, 0x06, 0x01, 0x00, 0x04, 0x0b, 0x08, 0x00, 0x00, 0x00, 0x00, 0x00
        /*0020*/ 	.byte	0x00, 0x00, 0x00, 0x00


//--------------------- .nv.info._ZN7cutlass13device_kernelINS_4gemm6kernel13GemmUniversalIN4cute5tupleIJiiiiEEENS1_10collective13CollectiveMmaINS1_40MainloopSm90TmaGmmaWarpSpecializedSparseILi6ENS5_IJNS4_1CILi1EEESB_SB_EEENS1_32KernelTmaWarpSpecializedPingpongEEENS5_IJNSA_ILi64EEENSA_ILi256EEENSA_ILi128EEEEEEaNS5_IJNS4_6LayoutINS5_IJiNS5_IJNSA_ILi2EEEiEEEiEEENS5_IJlNS5_IJSB_SK_EEElEEEEENSJ_INS5_IJNS5_IJSF_iEEENS5_IJSH_iEEEiEEENS5_IJNS5_IJSH_NSA_ILi8192EEEEEENS5_IJSB_lEEElEEEEEEEEaNS5_IJlSB_lEEENS4_8TiledMMAINS4_8MMA_AtomIJNS4_4SM904GMMA6SPARSE28GMMA_64x256x64_S32S8S8_SS_TNILNS13_9SparseSelE0EEEEEENSJ_ISC_NS5_IJNSA_ILi0EEES19_S19_EEEEENS5_IJNS4_10UnderscoreES1C_S1C_EEEEENS4_13SM90_TMA_LOADENS4_14ComposedLayoutINS4_7SwizzleILi2ELi4ELi3EEENS4_25smem_sparse_ptr_flag_bitsILi2ELi8EEENSJ_INS5_IJNS5_IJSB_NSA_ILi8EEEEEENS5_IJSK_SF_EEEEEENS5_IJNS5_IJS19_SH_EEESN_EEEEEEEvNS4_8identityES1F_NS1G_INS1H_ILi3ELi4ELi3EEENS4_18smem_ptr_flag_bitsILi8EEENSJ_INS5_IJS1L_SH_EEENS5_IJSH_SB_EEEEEEEvS1T_EENS_8epilogue10collective6detail29Sm90TmaWarpSpecializedAdapterINS23_15DefaultEpilogueIiNS5_IJSB_llEEES27_NS22_6thread17LinearCombinationIiLi1EiiLNS28_9ScaleType4KindE0ELNS_15FloatRoundStyleE2EiEENS1_15EpilogueDefaultEEEEEvvEEEEvNT_6ParamsE --------------------------
	.section	.nv.info._ZN7cutlass13device_kernelINS_4gemm6kernel13GemmUniversalIN4cute5tupleIJiiiiEEENS1_10collective13CollectiveMmaINS1_40MainloopSm90TmaGmmaWarpSpecializedSparseILi6ENS5_IJNS4_1CILi1EEESB_SB_EEENS1_32KernelTmaWarpSpecializedPingpongEEENS5_IJNSA_ILi64EEENSA_ILi256EEENSA_ILi128EEEEEEaNS5_IJNS4_6LayoutINS5_IJiNS5_IJNSA_ILi2EEEiEEEiEEENS5_IJlNS5_IJSB_SK_EEElEEEEENSJ_INS5_IJNS5_IJSF_iEEENS5_IJSH_iEEEiEEENS5_IJNS5_IJSH_NSA_ILi8192EEEEEENS5_IJSB_lEEElEEEEEEEEaNS5_IJlSB_lEEENS4_8TiledMMAINS4_8MMA_AtomIJNS4_4SM904GMMA6SPARSE28GMMA_64x256x64_S32S8S8_SS_TNILNS13_9SparseSelE0EEEEEENSJ_ISC_NS5_IJNSA_ILi0EEES19_S19_EEEEENS5_IJNS4_10UnderscoreES1C_S1C_EEEEENS4_13SM90_TMA_LOADENS4_14ComposedLayoutINS4_7SwizzleILi2ELi4ELi3EEENS4_25smem_sparse_ptr_flag_bitsILi2ELi8EEENSJ_INS5_IJNS5_IJSB_NSA_ILi8EEEEEENS5_IJSK_SF_EEEEEENS5_IJNS5_IJS19_SH_EEESN_EEEEEEEvNS4_8identityES1F_NS1G_INS1H_ILi3ELi4ELi3EEENS4_18smem_ptr_flag_bitsILi8EEENSJ_INS5_IJS1L_SH_EEENS5_IJSH_SB_EEEEEEEvS1T_EENS_8epilogue10collective6detail29Sm90TmaWarpSpecializedAdapterINS23_15DefaultEpilogueIiNS5_IJSB_llEEES27_NS22_6thread17LinearCombinationIiLi1EiiLNS28_9ScaleType4KindE0ELNS_15FloatRoundStyleE2EiEENS1_15EpilogueDefaultEEEEEvvEEEEvNT_6ParamsE,"",@"SHT_CUDA_INFO"
	.sectionflags	@""
	.align	4


	//----- nvinfo : EIATTR_CUDA_API_VERSION
	.align		4
        /*0000*/ 	.byte	0x04, 0x37
        /*0002*/ 	.short	(.L_18 - .L_17)
.L_17:
        /*0004*/ 	.word	0x00000082


	//----- nvinfo : EIATTR_KPARAM_INFO
	.align		4
.L_18:
        /*0008*/ 	.byte	0x04, 0x17
        /*000a*/ 	.short	(.L_20 - .L_19)
.L_19:
        /*000c*/ 	.word	0x00000000
        /*0010*/ 	.short	0x0000
        /*0012*/ 	.short	0x0070
        /*0014*/ 	.byte	0x00, 0xf0, 0x01, 0x14


	//----- nvinfo : EIATTR_SPARSE_MMA_MASK
	.align		4
.L_20:
        /*0018*/ 	.byte	0x03, 0x50
        /*001a*/ 	.short	0x0004


	//----- nvinfo : EIATTR_MAXREG_COUNT
	.align		4
        /*001c*/ 	.byte	0x03, 0x1b
        /*001e*/ 	.short	0x00a8


	//----- nvinfo : EIATTR_NUM_BARRIERS
	.align		4
        /*0020*/ 	.byte	0x02, 0x4c
        /*0022*/ 	.byte	0x01
	.zero		1


	//----- nvinfo : EIATTR_MERCURY_ISA_VERSION
	.align		4
        /*0024*/ 	.byte	0x03, 0x5f
        /*0026*/ 	.short	0x0101


	//----- nvinfo : EIATTR_INT_WARP_WIDE_INSTR_OFFSETS
	.align		4
        /*0028*/ 	.byte	0x04, 0x31
        /*002a*/ 	.short	(.L_22 - .L_21)


	//   ....[0]....
.L_21:
        /*002c*/ 	.word	0x00000490


	//   ....[1]....
        /*0030*/ 	.word	0x000004b0


	//   ....[2]....
        /*0034*/ 	.word	0x00000530


	//   ....[3]....
        /*0038*/ 	.word	0x00000540


	//   ....[4]....
        /*003c*/ 	.word	0x00000550


	//   ....[5]....
        /*0040*/ 	.word	0x00000570


	//   ....[6]....
        /*0044*/ 	.word	0x000005c0


	//   ....[7]....
        /*0048*/ 	.word	0x000005e0


	//----- nvinfo : EIATTR_COOP_GROUP_MASK_REGIDS
	.align		4
.L_22:
        /*004c*/ 	.byte	0x04, 0x29
        /*004e*/ 	.short	(.L_24 - .L_23)


	//   ....[0]....
.L_23:
        /*0050*/ 	.word	0xffffffff


	//   ....[1]....
        /*0054*/ 	.word	0xffffffff


	//   ....[2]....
        /*0058*/ 	.word	0xffffffff


	//   ....[3]....
        /*005c*/ 	.word	0xffffffff


	//   ....[4]....
        /*0060*/ 	.word	0xffffffff


	//   ....[5]....
        /*0064*/ 	.word	0xffffffff


	//----- nvinfo : EIATTR_COOP_GROUP_INSTR_OFFSETS
	.align		4
.L_24:
        /*0068*/ 	.byte	0x04, 0x28
        /*006a*/ 	.short	(.L_26 - .L_25)


	//   ....[0]....
.L_25:
        /*006c*/ 	.word	0x00000060


	//   ....[1]....
        /*0070*/ 	.word	0x00000070


	//   ....[2]....
        /*0074*/ 	.word	0x00000160


	//   ....[3]....
        /*0078*/ 	.word	0x00000330


	//   ....[4]....
        /*007c*/ 	.word	0x00000370


	//   ....[5]....
        /*0080*/ 	.word	0x000003b0


	//----- nvinfo : EIATTR_REG_RECONFIG
	.align		4
.L_26:
        /*0084*/ 	.byte	0x01, 0x54
	.zero		2


	//----- nvinfo : EIATTR_MBARRIER_INSTR_OFFSETS
	.align		4
        /*0088*/ 	.byte	0x04, 0x39
        /*008a*/ 	.short	(.L_28 - .L_27)


	//   ....[0]....
.L_27:
        /*008c*/ 	.word	0x00000260
        /*0090*/ 	.word	0x000000ff
        /*0094*/ 	.word	0x00000000
        /*0098*/ 	.short	0x0100
        /*009a*/ 	.byte	0x08
	.zero		1


	//   ....[1]....
        /*009c*/ 	.word	0x00000270
        /*00a0*/ 	.word	0x000000ff
        /*00a4*/ 	.word	0x00000030
        /*00a8*/ 	.short	0x0100
        /*00aa*/ 	.byte	0x08
	.zero		1


	//   ....[2]....
        /*00ac*/ 	.word	0x00000280
        /*00b0*/ 	.word	0x000000ff
        /*00b4*/ 	.word	0x00000008
        /*00b8*/ 	.short	0x0100
        /*00ba*/ 	.byte	0x08
	.zero		1


	//   ....[3]....
        /*00bc*/ 	.word	0x00000290
        /*00c0*/ 	.word	0x000000ff
        /*00c4*/ 	.word	0x00000038
        /*00c8*/ 	.short	0x0100
        /*00ca*/ 	.byte	0x08
	.zero		1


	//   ....[4]....
        /*00cc*/ 	.word	0x000002a0
        /*00d0*/ 	.word	0x000000ff
        /*00d4*/ 	.word	0x00000010
        /*00d8*/ 	.short	0x0100
        /*00da*/ 	.byte	0x08
	.zero		1


	//   ....[5]....
        /*00dc*/ 	.word	0x000002b0
        /*00e0*/ 	.word	0x000000ff
        /*00e4*/ 	.word	0x00000040
        /*00e8*/ 	.short	0x0100
        /*00ea*/ 	.byte	0x08
	.zero		1


	//   ....[6]....
        /*00ec*/ 	.word	0x000002c0
        /*00f0*/ 	.word	0x000000ff
        /*00f4*/ 	.word	0x00000018
        /*00f8*/ 	.short	0x0100
        /*00fa*/ 	.byte	0x08
	.zero		1


	//   ....[7]....
        /*00fc*/ 	.word	0x000002d0
        /*0100*/ 	.word	0x000000ff
        /*0104*/ 	.word	0x00000048
        /*0108*/ 	.short	0x0100
        /*010a*/ 	.byte	0x08
	.zero		1


	//   ....[8]....
        /*010c*/ 	.word	0x000002e0
        /*0110*/ 	.word	0x000000ff
        /*0114*/ 	.word	0x00000020
        /*0118*/ 	.short	0x0100
        /*011a*/ 	.byte	0x08
	.zero		1


	//   ....[9]....
        /*011c*/ 	.word	0x000002f0
        /*0120*/ 	.word	0x000000ff
        /*0124*/ 	.word	0x00000050
        /*0128*/ 	.short	0x0100
        /*012a*/ 	.byte	0x08
	.zero		1


	//   ....[10]....
        /*012c*/ 	.word	0x00000300
        /*0130*/ 	.word	0x000000ff
        /*0134*/ 	.word	0x00000028
        /*0138*/ 	.short	0x0100
        /*013a*/ 	.byte	0x08
	.zero		1


	//   ....[11]....
        /*013c*/ 	.word	0x00000310
        /*0140*/ 	.word	0x000000ff
        /*0144*/ 	.word	0x00000058
        /*0148*/ 	.short	0x0100
        /*014a*/ 	.byte	0x08
	.zero		1


	//   ....[12]....
        /*014c*/ 	.word	0x00000620
        /*0150*/ 	.word	0x000000ff
        /*0154*/ 	.word	0x00000090
        /*0158*/ 	.short	0x0100
        /*015a*/ 	.byte	0x08
	.zero		1


	//   ....[13]....
        /*015c*/ 	.word	0x00000690
        /*0160*/ 	.word	0x000000ff
        /*0164*/ 	.word	0x00000098
        /*0168*/ 	.short	0x0100
        /*016a*/ 	.byte	0x08
	.zero		1


	//   ....[14]....
        /*016c*/ 	.word	0x000006b0
        /*0170*/ 	.word	0x000000ff
        /*0174*/ 	.word	0x00000070
        /*0178*/ 	.short	0x0100
        /*017a*/ 	.byte	0x09
	.zero		1


	//   ....[15]....
        /*017c*/ 	.word	0x000006c0
        /*0180*/ 	.word	0x000000ff
        /*0184*/ 	.word	0x00000078
        /*0188*/ 	.short	0x0100
        /*018a*/ 	.byte	0x09
	.zero		1


	//   ....[16]....
        /*018c*/ 	.word	0x000006d0
        /*0190*/ 	.word	0x000000ff
        /*0194*/ 	.word	0x00000080
        /*0198*/ 	.short	0x0100
        /*019a*/ 	.byte	0x09
	.zero		1


	//   ....[17]....
        /*019c*/ 	.word	0x000006e0
        /*01a0*/ 	.word	0x000000ff
        /*01a4*/ 	.word	0x00000088
        /*01a8*/ 	.short	0x0100
        /*01aa*/ 	.byte	0x09
	.zero		1


	//   ....[18]....
        /*01ac*/ 	.word	0x00001530
        /*01b0*/ 	.word	0x000000ff
        /*01b4*/ 	.word	0xfffffff8
        /*01b8*/ 	.short	0x010a
        /*01ba*/ 	.byte	0x0c
	.zero		1


	//   ....[19]....
        /*01bc*/ 	.word	0x00001a00
        /*01c0*/ 	.word	0x000000ff
        /*01c4*/ 	.word	0x00000000
        /*01c8*/ 	.short	0x010a
        /*01ca*/ 	.byte	0x08
	.zero		1


	//   ....[20]....
        /*01cc*/ 	.word	0x00001a60
        /*01d0*/ 	.word	0x000000ff
        /*01d4*/ 	.word	0x00000000
        /*01d8*/ 	.short	0x010a
        /*01da*/ 	.byte	0x08
	.zero		1


	//   ....[21]....
        /*01dc*/ 	.word	0x00001c40
        /*01e0*/ 	.word	0x000000ff
        /*01e4*/ 	.word	0x00000000
        /*01e8*/ 	.short	0x0101
        /*01ea*/ 	.byte	0x08
	.zero		1


	//   ....[22]....
        /*01ec*/ 	.word	0x00001dc0
        /*01f0*/ 	.word	0x00000013
        /*01f4*/ 	.word	0x00000000
        /*01f8*/ 	.short	0x0101
        /*01fa*/ 	.byte	0x13
	.zero		1


	//   ....[23]....
        /*01fc*/ 	.word	0x00001e10
        /*0200*/ 	.word	0x000000ff
        /*0204*/ 	.word	0x00000008
        /*0208*/ 	.short	0x010a
        /*020a*/ 	.byte	0x0c
	.zero		1


	//   ....[24]....
        /*020c*/ 	.word	0x0000b1f0
        /*0210*/ 	.word	0x00000004
        /*0214*/ 	.word	0x00000000
        /*0218*/ 	.short	0x0101
        /*021a*/ 	.byte	0x13
	.zero		1


	//   ....[25]....
        /*021c*/ 	.word	0x0000bae0
        /*0220*/ 	.word	0x00000012
        /*0224*/ 	.word	0x00000030
        /*0228*/ 	.short	0x010a
        /*022a*/ 	.byte	0x3f
	.zero		1


	//   ....[26]....
        /*022c*/ 	.word	0x0000bf20
        /*0230*/ 	.word	0x0000000a
        /*0234*/ 	.word	0x00000098
        /*0238*/ 	.short	0x0101
        /*023a*/ 	.byte	0x3f
	.zero		1


	//   ....[27]....
        /*023c*/ 	.word	0x0000c680
        /*0240*/ 	.word	0x00000005
        /*0244*/ 	.word	0x00000000
        /*0248*/ 	.short	0x010a
        /*024a*/ 	.byte	0x3f
	.zero		1


	//   ....[28]....
        /*024c*/ 	.word	0x0000c700
        /*0250*/ 	.word	0x00000007
        /*0254*/ 	.word	0x00000000
        /*0258*/ 	.short	0x010a
        /*025a*/ 	.byte	0x3f
	.zero		1


	//   ....[29]....
        /*025c*/ 	.word	0x0000c790
        /*0260*/ 	.word	0x00000006
        /*0264*/ 	.word	0x00000000
        /*0268*/ 	.short	0x010a
        /*026a*/ 	.byte	0x3f
	.zero		1


	//   ....[30]....
        /*026c*/ 	.word	0x0000c820
        /*0270*/ 	.word	0x00000009
        /*0274*/ 	.word	0x00000000
        /*0278*/ 	.short	0x010a
        /*027a*/ 	.byte	0x3f
	.zero		1


	//   ....[31]....
        /*027c*/ 	.word	0x0000c8b0
        /*0280*/ 	.word	0x00000006
        /*0284*/ 	.word	0x00000000
        /*0288*/ 	.short	0x010a
        /*028a*/ 	.byte	0x3f
	.zero		1


	//   ....[32]....
        /*028c*/ 	.word	0x0000c940
        /*0290*/ 	.word	0x00000003
        /*0294*/ 	.word	0x00000000
        /*0298*/ 	.short	0x010a
        /*029a*/ 	.byte	0x3f
	.zero		1


	//   ....[33]....
        /*029c*/ 	.word	0x0000c9b0
        /*02a0*/ 	.word	0x00000013
        /*02a4*/ 	.word	0xfffffff8
        /*02a8*/ 	.short	0x010a
        /*02aa*/ 	.byte	0x3f
	.zero		1


	//   ....[34]....
        /*02ac*/ 	.word	0x0000ca10
        /*02b0*/ 	.word	0x00000015
        /*02b4*/ 	.word	0x00000000
        /*02b8*/ 	.short	0x010a
        /*02ba*/ 	.byte	0x3f
	.zero		1


	//   ....[35]....
        /*02bc*/ 	.word	0x0000ca70
        /*02c0*/ 	.word	0x00000013
        /*02c4*/ 	.word	0x00000008
        /*02c8*/ 	.short	0x010a
        /*02ca*/ 	.byte	0x3f
	.zero		1


	//   ....[36]....
        /*02cc*/ 	.word	0x0000cb40
        /*02d0*/ 	.word	0x00000012
        /*02d4*/ 	.word	0x00000030
        /*02d8*/ 	.short	0x010a
        /*02da*/ 	.byte	0x3f
	.zero		1


	//   ....[37]....
        /*02dc*/ 	.word	0x0000cc20
        /*02e0*/ 	.word	0x00000005
        /*02e4*/ 	.word	0x00000000
        /*02e8*/ 	.short	0x010a
        /*02ea*/ 	.byte	0x3f
	.zero		1


	//   ....[38]....
        /*02ec*/ 	.word	0x0000cc70
        /*02f0*/ 	.word	0x00000007
        /*02f4*/ 	.word	0x00000000
        /*02f8*/ 	.short	0x010a
        /*02fa*/ 	.byte	0x3f
	.zero		1


	//   ....[39]....
        /*02fc*/ 	.word	0x0000ccc0
        /*0300*/ 	.word	0x00000006
        /*0304*/ 	.word	0x00000000
        /*0308*/ 	.short	0x010a
        /*030a*/ 	.byte	0x3f
	.zero		1


	//   ....[40]....
        /*030c*/ 	.word	0x0000cd10
        /*0310*/ 	.word	0x00000009
        /*0314*/ 	.word	0x00000000
        /*0318*/ 	.short	0x010a
        /*031a*/ 	.byte	0x3f
	.zero		1


	//   ....[41]....
        /*031c*/ 	.word	0x0000cd60
        /*0320*/ 	.word	0x00000006
        /*0324*/ 	.word	0x00000000
        /*0328*/ 	.short	0x010a
        /*032a*/ 	.byte	0x3f
	.zero		1


	//----- nvinfo : EIATTR_NUM_MBARRIERS
	.align		4
.L_28:
        /*032c*/ 	.byte	0x03, 0x38
        /*032e*/ 	.short	0x0012


	//----- nvinfo : EIATTR_EXIT_INSTR_OFFSETS
	.align		4
        /*0330*/ 	.byte	0x04, 0x1c
        /*0332*/ 	.short	(.L_30 - .L_29)


	//   ....[0]....
.L_29:
        /*0334*/ 	.word	0x000011c0


	//   ....[1]....
        /*0338*/ 	.word	0x00001220


	//   ....[2]....
        /*033c*/ 	.word	0x0000b800


	//   ....[3]....
        /*0340*/ 	.word	0x0000b830


	//   ....[4]....
        /*0344*/ 	.word	0x0000c990


	//----- nvinfo : EIATTR_MAX_THREADS
	.align		4
.L_30:
        /*0348*/ 	.byte	0x04, 0x05
        /*034a*/ 	.short	(.L_32 - .L_31)
.L_31:
        /*034c*/ 	.word	0x00000180
        /*0350*/ 	.word	0x00000001
        /*0354*/ 	.word	0x00000001


	//----- nvinfo : EIATTR_CRS_STACK_SIZE
	.align		4
.L_32:
        /*0358*/ 	.byte	0x04, 0x1e
        /*035a*/ 	.short	(.L_34 - .L_33)
.L_33:
        /*035c*/ 	.word	0x00000000


	//----- nvinfo : EIATTR_CBANK_PARAM_SIZE
	.align		4
.L_34:
        /*0360*/ 	.byte	0x03, 0x19
        /*0362*/ 	.short	0x0570


	//----- nvinfo : EIATTR_PARAM_CBANK
	.align		4
        /*0364*/ 	.byte	0x04, 0x0a
        /*0366*/ 	.short	(.L_36 - .L_35)
	.align		4
.L_35:
        /*0368*/ 	.word	index@(.nv.constant0._ZN7cutlass13device_kernelINS_4gemm6kernel13GemmUniversalIN4cute5tupleIJiiiiEEENS1_10collective13CollectiveMmaINS1_40MainloopSm90TmaGmmaWarpSpecializedSparseILi6ENS5_IJNS4_1CILi1EEESB_SB_EEENS1_32KernelTmaWarpSpecializedPingpongEEENS5_IJNSA_ILi64EEENSA_ILi256EEENSA_ILi128EEEEEEaNS5_IJNS4_6LayoutINS5_IJiNS5_IJNSA_ILi2EEEiEEEiEEENS5_IJlNS5_IJSB_SK_EEElEEEEENSJ_INS5_IJNS5_IJSF_iEEENS5_IJSH_iEEEiEEENS5_IJNS5_IJSH_NSA_ILi8192EEEEEENS5_IJSB_lEEElEEEEEEEEaNS5_IJlSB_lEEENS4_8TiledMMAINS4_8MMA_AtomIJNS4_4SM904GMMA6SPARSE28GMMA_64x256x64_S32S8S8_SS_TNILNS13_9SparseSelE0EEEEEENSJ_ISC_NS5_IJNSA_ILi0EEES19_S19_EEEEENS5_IJNS4_10UnderscoreES1C_S1C_EEEEENS4_13SM90_TMA_LOADENS4_14ComposedLayoutINS4_7SwizzleILi2ELi4ELi3EEENS4_25smem_sparse_ptr_flag_bitsILi2ELi8EEENSJ_INS5_IJNS5_IJSB_NSA_ILi8EEEEEENS5_IJSK_SF_EEEEEENS5_IJNS5_IJS19_SH_EEESN_EEEEEEEvNS4_8identityES1F_NS1G_INS1H_ILi3ELi4ELi3EEENS4_18smem_ptr_flag_bitsILi8EEENSJ_INS5_IJS1L_SH_EEENS5_IJSH_SB_EEEEEEEvS1T_EENS_8epilogue10collective6detail29Sm90TmaWarpSpecializedAdapterINS23_15DefaultEpilogueIiNS5_IJSB_llEEES27_NS22_6thread17LinearCombinationIiLi1EiiLNS28_9ScaleType4KindE0ELNS_15FloatRoundStyleE2EiEENS1_15EpilogueDefaultEEEEEvvEEEEvNT_6ParamsE)
        /*036c*/ 	.short	0x0210
        /*036e*/ 	.short	0x0570


	//----- nvinfo : EIATTR_SW_WAR
	.align		4
.L_36:
        /*0370*/ 	.byte	0x04, 0x36
        /*0372*/ 	.short	(.L_38 - .L_37)
.L_37:
        /*0374*/ 	.word	0x00000008
.L_38:


//--------------------- .nv.callgraph             --------------------------
	.section	.nv.callgraph,"",@"SHT_CUDA_CALLGRAPH"
	.align	4
	.sectionentsize	8
	.align		4
        /*0000*/ 	.word	0x00000000
	.align		4
        /*0004*/ 	.word	0xffffffff
	.align		4
        /*0008*/ 	.word	0x00000000
	.align		4
        /*000c*/ 	.word	0xfffffffe
	.align		4
        /*0010*/ 	.word	0x00000000
	.align		4
        /*0014*/ 	.word	0xfffffffd
	.align		4
        /*0018*/ 	.word	0x00000000
	.align		4
        /*001c*/ 	.word	0xfffffffc


//--------------------- .nv.constant4             --------------------------
	.section	.nv.constant4,"a",@progbits
	.align	8
	.align		8
.nv.constant4:
        /*0000*/ 	.dword	_ZN39_INTERNAL_63663b30_4_k_cu_06561b45_27864cuda3std3__45__cpo5beginE
	.align		8
        /*0008*/ 	.dword	_ZN39_INTERNAL_63663b30_4_k_cu_06561b45_27864cuda3std3__45__cpo3endE
	.align		8
        /*0010*/ 	.dword	_ZN39_INTERNAL_63663b30_4_k_cu_06561b45_27864cuda3std3__45__cpo6cbeginE
	.align		8
        /*0018*/ 	.dword	_ZN39_INTERNAL_63663b30_4_k_cu_06561b45_27864cuda3std3__45__cpo4cendE
	.align		8
        /*0020*/ 	.dword	_ZN39_INTERNAL_63663b30_4_k_cu_06561b45_27864cuda3std3__441_GLOBAL__N__63663b30_4_k_cu_06561b45_27866ignoreE
	.align		8
        /*0028*/ 	.dword	_ZN39_INTERNAL_63663b30_4_k_cu_06561b45_27864cuda3std3__419piecewise_constructE
	.align		8
        /*0030*/ 	.dword	_ZN39_INTERNAL_63663b30_4_k_cu_06561b45_27864cuda3std3__48in_placeE
	.align		8
        /*0038*/ 	.dword	_ZN39_INTERNAL_63663b30_4_k_cu_06561b45_27864cuda3std6ranges3__45__cpo4swapE
	.align		8
        /*0040*/ 	.dword	_ZN39_INTERNAL_63663b30_4_k_cu_06561b45_27864cuda3std6ranges3__45__cpo9iter_moveE
	.align		8
        /*0048*/ 	.dword	_ZN39_INTERNAL_63663b30_4_k_cu_06561b45_27864cute7productE
	.align		8
        /*0050*/ 	.dword	_ZN39_INTERNAL_63663b30_4_k_cu_06561b45_27864cute1_E


//--------------------- .text._ZN7cutlass13device_kernelINS_4gemm6kernel13GemmUniversalIN4cute5tupleIJiiiiEEENS1_10collective13CollectiveMmaINS1_40MainloopSm90TmaGmmaWarpSpecializedSparseILi6ENS5_IJNS4_1CILi1EEESB_SB_EEENS1_32KernelTmaWarpSpecializedPingpongEEENS5_IJNSA_ILi64EEENSA_ILi256EEENSA_ILi128EEEEEEaNS5_IJNS4_6LayoutINS5_IJiNS5_IJNSA_ILi2EEEiEEEiEEENS5_IJlNS5_IJSB_SK_EEElEEEEENSJ_INS5_IJNS5_IJSF_iEEENS5_IJSH_iEEEiEEENS5_IJNS5_IJSH_NSA_ILi8192EEEEEENS5_IJSB_lEEElEEEEEEEEaNS5_IJlSB_lEEENS4_8TiledMMAINS4_8MMA_AtomIJNS4_4SM904GMMA6SPARSE28GMMA_64x256x64_S32S8S8_SS_TNILNS13_9SparseSelE0EEEEEENSJ_ISC_NS5_IJNSA_ILi0EEES19_S19_EEEEENS5_IJNS4_10UnderscoreES1C_S1C_EEEEENS4_13SM90_TMA_LOADENS4_14ComposedLayoutINS4_7SwizzleILi2ELi4ELi3EEENS4_25smem_sparse_ptr_flag_bitsILi2ELi8EEENSJ_INS5_IJNS5_IJSB_NSA_ILi8EEEEEENS5_IJSK_SF_EEEEEENS5_IJNS5_IJS19_SH_EEESN_EEEEEEEvNS4_8identityES1F_NS1G_INS1H_ILi3ELi4ELi3EEENS4_18smem_ptr_flag_bitsILi8EEENSJ_INS5_IJS1L_SH_EEENS5_IJSH_SB_EEEEEEEvS1T_EENS_8epilogue10collective6detail29Sm90TmaWarpSpecializedAdapterINS23_15DefaultEpilogueIiNS5_IJSB_llEEES27_NS22_6thread17LinearCombinationIiLi1EiiLNS28_9ScaleType4KindE0ELNS_15FloatRoundStyleE2EiEENS1_15EpilogueDefaultEEEEEvvEEEEvNT_6ParamsE --------------------------
	.section	.text._ZN7cutlass13device_kernelINS_4gemm6kernel13GemmUniversalIN4cute5tupleIJiiiiEEENS1_10collective13CollectiveMmaINS1_40MainloopSm90TmaGmmaWarpSpecializedSparseILi6ENS5_IJNS4_1CILi1EEESB_SB_EEENS1_32KernelTmaWarpSpecializedPingpongEEENS5_IJNSA_ILi64EEENSA_ILi256EEENSA_ILi128EEEEEEaNS5_IJNS4_6LayoutINS5_IJiNS5_IJNSA_ILi2EEEiEEEiEEENS5_IJlNS5_IJSB_SK_EEElEEEEENSJ_INS5_IJNS5_IJSF_iEEENS5_IJSH_iEEEiEEENS5_IJNS5_IJSH_NSA_ILi8192EEEEEENS5_IJSB_lEEElEEEEEEEEaNS5_IJlSB_lEEENS4_8TiledMMAINS4_8MMA_AtomIJNS4_4SM904GMMA6SPARSE28GMMA_64x256x64_S32S8S8_SS_TNILNS13_9SparseSelE0EEEEEENSJ_ISC_NS5_IJNSA_ILi0EEES19_S19_EEEEENS5_IJNS4_10UnderscoreES1C_S1C_EEEEENS4_13SM90_TMA_LOADENS4_14ComposedLayoutINS4_7SwizzleILi2ELi4ELi3EEENS4_25smem_sparse_ptr_flag_bitsILi2ELi8EEENSJ_INS5_IJNS5_IJSB_NSA_ILi8EEEEEENS5_IJSK_SF_EEEEEENS5_IJNS5_IJS19_SH_EEESN_EEEEEEEvNS4_8identityES1F_NS1G_INS1H_ILi3ELi4ELi3EEENS4_18smem_ptr_flag_bitsILi8EEENSJ_INS5_IJS1L_SH_EEENS5_IJSH_SB_EEEEEEEvS1T_EENS_8epilogue10collective6detail29Sm90TmaWarpSpecializedAdapterINS23_15DefaultEpilogueIiNS5_IJSB_llEEES27_NS22_6thread17LinearCombinationIiLi1EiiLNS28_9ScaleType4KindE0ELNS_15FloatRoundStyleE2EiEENS1_15EpilogueDefaultEEEEEvvEEEEvNT_6ParamsE,"ax",@progbits
	.align	128
.text._ZN7cutlass13device_kernelINS_4gemm6kernel13GemmUniversalIN4cute5tupleIJiiiiEEENS1_10collective13CollectiveMmaINS1_40MainloopSm90TmaGmmaWarpSpecializedSparseILi6ENS5_IJNS4_1CILi1EEESB_SB_EEENS1_32KernelTmaWarpSpecializedPingpongEEENS5_IJNSA_ILi64EEENSA_ILi256EEENSA_ILi128EEEEEEaNS5_IJNS4_6LayoutINS5_IJiNS5_IJNSA_ILi2EEEiEEEiEEENS5_IJlNS5_IJSB_SK_EEElEEEEENSJ_INS5_IJNS5_IJSF_iEEENS5_IJSH_iEEEiEEENS5_IJNS5_IJSH_NSA_ILi8192EEEEEENS5_IJSB_lEEElEEEEEEEEaNS5_IJlSB_lEEENS4_8TiledMMAINS4_8MMA_AtomIJNS4_4SM904GMMA6SPARSE28GMMA_64x256x64_S32S8S8_SS_TNILNS13_9SparseSelE0EEEEEENSJ_ISC_NS5_IJNSA_ILi0EEES19_S19_EEEEENS5_IJNS4_10UnderscoreES1C_S1C_EEEEENS4_13SM90_TMA_LOADENS4_14ComposedLayoutINS4_7SwizzleILi2ELi4ELi3EEENS4_25smem_sparse_ptr_flag_bitsILi2ELi8EEENSJ_INS5_IJNS5_IJSB_NSA_ILi8EEEEEENS5_IJSK_SF_EEEEEENS5_IJNS5_IJS19_SH_EEESN_EEEEEEEvNS4_8identityES1F_NS1G_INS1H_ILi3ELi4ELi3EEENS4_18smem_ptr_flag_bitsILi8EEENSJ_INS5_IJS1L_SH_EEENS5_IJSH_SB_EEEEEEEvS1T_EENS_8epilogue10collective6detail29Sm90TmaWarpSpecializedAdapterINS23_15DefaultEpilogueIiNS5_IJSB_llEEES27_NS22_6thread17LinearCombinationIiLi1EiiLNS28_9ScaleType4KindE0ELNS_15FloatRoundStyleE2EiEENS1_15EpilogueDefaultEEEEEvvEEEEvNT_6ParamsE:
        .type           _ZN7cutlass13device_kernelINS_4gemm6kernel13GemmUniversalIN4cute5tupleIJiiiiEEENS1_10collective13CollectiveMmaINS1_40MainloopSm90TmaGmmaWarpSpecializedSparseILi6ENS5_IJNS4_1CILi1EEESB_SB_EEENS1_32KernelTmaWarpSpecializedPingpongEEENS5_IJNSA_ILi64EEENSA_ILi256EEENSA_ILi128EEEEEEaNS5_IJNS4_6LayoutINS5_IJiNS5_IJNSA_ILi2EEEiEEEiEEENS5_IJlNS5_IJSB_SK_EEElEEEEENSJ_INS5_IJNS5_IJSF_iEEENS5_IJSH_iEEEiEEENS5_IJNS5_IJSH_NSA_ILi8192EEEEEENS5_IJSB_lEEElEEEEEEEEaNS5_IJlSB_lEEENS4_8TiledMMAINS4_8MMA_AtomIJNS4_4SM904GMMA6SPARSE28GMMA_64x256x64_S32S8S8_SS_TNILNS13_9SparseSelE0EEEEEENSJ_ISC_NS5_IJNSA_ILi0EEES19_S19_EEEEENS5_IJNS4_10UnderscoreES1C_S1C_EEEEENS4_13SM90_TMA_LOADENS4_14ComposedLayoutINS4_7SwizzleILi2ELi4ELi3EEENS4_25smem_sparse_ptr_flag_bitsILi2ELi8EEENSJ_INS5_IJNS5_IJSB_NSA_ILi8EEEEEENS5_IJSK_SF_EEEEEENS5_IJNS5_IJS19_SH_EEESN_EEEEEEEvNS4_8identityES1F_NS1G_INS1H_ILi3ELi4ELi3EEENS4_18smem_ptr_flag_bitsILi8EEENSJ_INS5_IJS1L_SH_EEENS5_IJSH_SB_EEEEEEEvS1T_EENS_8epilogue10collective6detail29Sm90TmaWarpSpecializedAdapterINS23_15DefaultEpilogueIiNS5_IJSB_llEEES27_NS22_6thread17LinearCombinationIiLi1EiiLNS28_9ScaleType4KindE0ELNS_15FloatRoundStyleE2EiEENS1_15EpilogueDefaultEEEEEvvEEEEvNT_6ParamsE,@function
        .size           _ZN7cutlass13device_kernelINS_4gemm6kernel13GemmUniversalIN4cute5tupleIJiiiiEEENS1_10collective13CollectiveMmaINS1_40MainloopSm90TmaGmmaWarpSpecializedSparseILi6ENS5_IJNS4_1CILi1EEESB_SB_EEENS1_32KernelTmaWarpSpecializedPingpongEEENS5_IJNSA_ILi64EEENSA_ILi256EEENSA_ILi128EEEEEEaNS5_IJNS4_6LayoutINS5_IJiNS5_IJNSA_ILi2EEEiEEEiEEENS5_IJlNS5_IJSB_SK_EEElEEEEENSJ_INS5_IJNS5_IJSF_iEEENS5_IJSH_iEEEiEEENS5_IJNS5_IJSH_NSA_ILi8192EEEEEENS5_IJSB_lEEElEEEEEEEEaNS5_IJlSB_lEEENS4_8TiledMMAINS4_8MMA_AtomIJNS4_4SM904GMMA6SPARSE28GMMA_64x256x64_S32S8S8_SS_TNILNS13_9SparseSelE0EEEEEENSJ_ISC_NS5_IJNSA_ILi0EEES19_S19_EEEEENS5_IJNS4_10UnderscoreES1C_S1C_EEEEENS4_13SM90_TMA_LOADENS4_14ComposedLayoutINS4_7SwizzleILi2ELi4ELi3EEENS4_25smem_sparse_ptr_flag_bitsILi2ELi8EEENSJ_INS5_IJNS5_IJSB_NSA_ILi8EEEEEENS5_IJSK_SF_EEEEEENS5_IJNS5_IJS19_SH_EEESN_EEEEEEEvNS4_8identityES1F_NS1G_INS1H_ILi3ELi4ELi3EEENS4_18smem_ptr_flag_bitsILi8EEENSJ_INS5_IJS1L_SH_EEENS5_IJSH_SB_EEEEEEEvS1T_EENS_8epilogue10collective6detail29Sm90TmaWarpSpecializedAdapterINS23_15DefaultEpilogueIiNS5_IJSB_llEEES27_NS22_6thread17LinearCombinationIiLi1EiiLNS28_9ScaleType4KindE0ELNS_15FloatRoundStyleE2EiEENS1_15EpilogueDefaultEEEEEvvEEEEvNT_6ParamsE,(.L_x_320 - _ZN7cutlass13device_kernelINS_4gemm6kernel13GemmUniversalIN4cute5tupleIJiiiiEEENS1_10collective13CollectiveMmaINS1_40MainloopSm90TmaGmmaWarpSpecializedSparseILi6ENS5_IJNS4_1CILi1EEESB_SB_EEENS1_32KernelTmaWarpSpecializedPingpongEEENS5_IJNSA_ILi64EEENSA_ILi256EEENSA_ILi128EEEEEEaNS5_IJNS4_6LayoutINS5_IJiNS5_IJNSA_ILi2EEEiEEEiEEENS5_IJlNS5_IJSB_SK_EEElEEEEENSJ_INS5_IJNS5_IJSF_iEEENS5_IJSH_iEEEiEEENS5_IJNS5_IJSH_NSA_ILi8192EEEEEENS5_IJSB_lEEElEEEEEEEEaNS5_IJlSB_lEEENS4_8TiledMMAINS4_8MMA_AtomIJNS4_4SM904GMMA6SPARSE28GMMA_64x256x64_S32S8S8_SS_TNILNS13_9SparseSelE0EEEEEENSJ_ISC_NS5_IJNSA_ILi0EEES19_S19_EEEEENS5_IJNS4_10UnderscoreES1C_S1C_EEEEENS4_13SM90_TMA_LOADENS4_14ComposedLayoutINS4_7SwizzleILi2ELi4ELi3EEENS4_25smem_sparse_ptr_flag_bitsILi2ELi8EEENSJ_INS5_IJNS5_IJSB_NSA_ILi8EEEEEENS5_IJSK_SF_EEEEEENS5_IJNS5_IJS19_SH_EEESN_EEEEEEEvNS4_8identityES1F_NS1G_INS1H_ILi3ELi4ELi3EEENS4_18smem_ptr_flag_bitsILi8EEENSJ_INS5_IJS1L_SH_EEENS5_IJSH_SB_EEEEEEEvS1T_EENS_8epilogue10collective6detail29Sm90TmaWarpSpecializedAdapterINS23_15DefaultEpilogueIiNS5_IJSB_llEEES27_NS22_6thread17LinearCombinationIiLi1EiiLNS28_9ScaleType4KindE0ELNS_15FloatRoundStyleE2EiEENS1_15EpilogueDefaultEEEEEvvEEEEvNT_6ParamsE)
        .other          _ZN7cutlass13device_kernelINS_4gemm6kernel13GemmUniversalIN4cute5tupleIJiiiiEEENS1_10collective13CollectiveMmaINS1_40MainloopSm90TmaGmmaWarpSpecializedSparseILi6ENS5_IJNS4_1CILi1EEESB_SB_EEENS1_32KernelTmaWarpSpecializedPingpongEEENS5_IJNSA_ILi64EEENSA_ILi256EEENSA_ILi128EEEEEEaNS5_IJNS4_6LayoutINS5_IJiNS5_IJNSA_ILi2EEEiEEEiEEENS5_IJlNS5_IJSB_SK_EEElEEEEENSJ_INS5_IJNS5_IJSF_iEEENS5_IJSH_iEEEiEEENS5_IJNS5_IJSH_NSA_ILi8192EEEEEENS5_IJSB_lEEElEEEEEEEEaNS5_IJlSB_lEEENS4_8TiledMMAINS4_8MMA_AtomIJNS4_4SM904GMMA6SPARSE28GMMA_64x256x64_S32S8S8_SS_TNILNS13_9SparseSelE0EEEEEENSJ_ISC_NS5_IJNSA_ILi0EEES19_S19_EEEEENS5_IJNS4_10UnderscoreES1C_S1C_EEEEENS4_13SM90_TMA_LOADENS4_14ComposedLayoutINS4_7SwizzleILi2ELi4ELi3EEENS4_25smem_sparse_ptr_flag_bitsILi2ELi8EEENSJ_INS5_IJNS5_IJSB_NSA_ILi8EEEEEENS5_IJSK_SF_EEEEEENS5_IJNS5_IJS19_SH_EEESN_EEEEEEEvNS4_8identityES1F_NS1G_INS1H_ILi3ELi4ELi3EEENS4_18smem_ptr_flag_bitsILi8EEENSJ_INS5_IJS1L_SH_EEENS5_IJSH_SB_EEEEEEEvS1T_EENS_8epilogue10collective6detail29Sm90TmaWarpSpecializedAdapterINS23_15DefaultEpilogueIiNS5_IJSB_llEEES27_NS22_6thread17LinearCombinationIiLi1EiiLNS28_9ScaleType4KindE0ELNS_15FloatRoundStyleE2EiEENS1_15EpilogueDefaultEEEEEvvEEEEvNT_6ParamsE,@"STO_CUDA_ENTRY STV_DEFAULT"
_ZN7cutlass13device_kernelINS_4gemm6kernel13GemmUniversalIN4cute5tupleIJiiiiEEENS1_10collective13CollectiveMmaINS1_40MainloopSm90TmaGmmaWarpSpecializedSparseILi6ENS5_IJNS4_1CILi1EEESB_SB_EEENS1_32KernelTmaWarpSpecializedPingpongEEENS5_IJNSA_ILi64EEENSA_ILi256EEENSA_ILi128EEEEEEaNS5_IJNS4_6LayoutINS5_IJiNS5_IJNSA_ILi2EEEiEEEiEEENS5_IJlNS5_IJSB_SK_EEElEEEEENSJ_INS5_IJNS5_IJSF_iEEENS5_IJSH_iEEEiEEENS5_IJNS5_IJSH_NSA_ILi8192EEEEEENS5_IJSB_lEEElEEEEEEEEaNS5_IJlSB_lEEENS4_8TiledMMAINS4_8MMA_AtomIJNS4_4SM904GMMA6SPARSE28GMMA_64x256x64_S32S8S8_SS_TNILNS13_9SparseSelE0EEEEEENSJ_ISC_NS5_IJNSA_ILi0EEES19_S19_EEEEENS5_IJNS4_10UnderscoreES1C_S1C_EEEEENS4_13SM90_TMA_LOADENS4_14ComposedLayoutINS4_7SwizzleILi2ELi4ELi3EEENS4_25smem_sparse_ptr_flag_bitsILi2ELi8EEENSJ_INS5_IJNS5_IJSB_NSA_ILi8EEEEEENS5_IJSK_SF_EEEEEENS5_IJNS5_IJS19_SH_EEESN_EEEEEEEvNS4_8identityES1F_NS1G_INS1H_ILi3ELi4ELi3EEENS4_18smem_ptr_flag_bitsILi8EEENSJ_INS5_IJS1L_SH_EEENS5_IJSH_SB_EEEEEEEvS1T_EENS_8epilogue10collective6detail29Sm90TmaWarpSpecializedAdapterINS23_15DefaultEpilogueIiNS5_IJSB_llEEES27_NS22_6thread17LinearCombinationIiLi1EiiLNS28_9ScaleType4KindE0ELNS_15FloatRoundStyleE2EiEENS1_15EpilogueDefaultEEEEEvvEEEEvNT_6ParamsE:
[----:B------:R-:W-:Y:S01]  /*0000*/  LDC R1, c[0x0][0x28] ;  /* 0x00000a00ff017b82 */ /* 0x000fe20000000800 */
[----:B------:R-:W0:Y:S01]  /*0010*/  S2R R13, SR_TID.X ;  /* 0x00000000000d7919 */ /* 0x000e220000002100 */
[----:B------:R-:W-:Y:S01]  /*0020*/  ELECT P0, URZ, PT ;  /* 0x00000000003f782f */ /* 0x000fe20003800000 */
[----:B------:R-:W-:Y:S01]  /*0030*/  BSSY B0, `(.L_x_0) ;  /* 0x0000012000007945 */ /* 0x000fe20003800000 */
[--C-:B0-----:R-:W-:Y:S02]  /*0040*/  SHF.R.U32.HI R0, RZ, 0x5, R13.reuse ;  /* 0x00000005ff007819 */ /* 0x101fe4000001160d */
[----:B------:R-:W-:-:S03]  /*0050*/  SHF.R.U32.HI R4, RZ, 0x7, R13 ;  /* 0x00000007ff047819 */ /* 0x000fc6000001160d */
[----:B------:R-:W0:Y:S04]  /*0060*/  SHFL.IDX PT, R2, R0, RZ, 0x1f ;  /* 0x00001fff00027589 */ /* 0x000e2800000e0000 */
[----:B------:R1:W2:Y:S01]  /*0070*/  SHFL.IDX PT, R5, R4, RZ, 0x1f ;  /* 0x00001fff04057589 */ /* 0x0002a200000e0000 */
[----:B0-----:R-:W-:-:S13]  /*0080*/  ISETP.NE.OR P0, PT, R2, RZ, !P0 ;  /* 0x000000ff0200720c */ /* 0x001fda0004705670 */
[----:B-12---:R-:W-:Y:S05]  /*0090*/  @P0 BRA `(.L_x_1) ;  /* 0x00000000002c0947 */ /* 0x006fea0003800000 */
[----:B------:R-:W-:Y:S02]  /*00a0*/  ULDC.64 UR4, c[0x0][0x198] ;  /* 0x0000660000047ab9 */ /* 0x000fe40000000a00 */
[----:B------:R-:W-:Y:S02]  /*00b0*/  UIADD3 UR6, UP0, UR4, 0xf0, URZ ;  /* 0x000000f004067890 */ /* 0x000fe4000ff1e03f */
[----:B------:R-:W-:Y:S02]  /*00c0*/  UIADD3 UR8, UP1, UR4, 0x1f0, URZ ;  /* 0x000001f004087890 */ /* 0x000fe4000ff3e03f */
[----:B------:R-:W-:Y:S02]  /*00d0*/  UIADD3 UR4, UP2, UR4, 0x2f0, URZ ;  /* 0x000002f004047890 */ /* 0x000fe4000ff5e03f */
[----:B------:R-:W-:Y:S02]  /*00e0*/  UIADD3.X UR7, URZ, UR5, URZ, UP0, !UPT ;  /* 0x000000053f077290 */ /* 0x000fe400087fe43f */
[----:B------:R-:W-:-:S02]  /*00f0*/  UIADD3.X UR9, URZ, UR5, URZ, UP1, !UPT ;  /* 0x000000053f097290 */ /* 0x000fc40008ffe43f */
[----:B------:R-:W-:-:S05]  /*0100*/  UIADD3.X UR5, URZ, UR5, URZ, UP2, !UPT ;  /* 0x000000053f057290 */ /* 0x000fca00097fe43f */
[----:B------:R0:W-:Y:S02]  /*0110*/  UTMACCTL.PF [UR6] ;  /* 0x00000000060079b9 */ /* 0x0001e40008040000 */
[----:B------:R0:W-:Y:S02]  /*0120*/  UTMACCTL.PF [UR8] ;  /* 0x00000000080079b9 */ /* 0x0001e40008040000 */
[----:B------:R0:W-:Y:S02]  /*0130*/  UTMACCTL.PF [UR4] ;  /* 0x00000000040079b9 */ /* 0x0001e40008040000 */
[----:B0-----:R-:W-:Y:S01]  /*0140*/  NOP ;  /* 0x0000000000007918 */ /* 0x001fe20000000000 */
.L_x_1:
[----:B------:R-:W-:Y:S05]  /*0150*/  BSYNC B0 ;  /* 0x0000000000007941 */ /* 0x000fea0003800000 */
.L_x_0:
[----:B------:R-:W0:Y:S02]  /*0160*/  SHFL.IDX PT, R3, R0, RZ, 0x1f ;  /* 0x00001fff00037589 */ /* 0x000e2400000e0000 */
[----:B0-----:R-:W-:-:S13]  /*0170*/  ISETP.NE.AND P0, PT, R3, RZ, PT ;  /* 0x000000ff0300720c */ /* 0x001fda0003f05270 */
[----:B------:R-:W-:Y:S05]  /*0180*/  @P0 BRA `(.L_x_2) ;  /* 0x0000000000680947 */ /* 0x000fea0003800000 */
[----:B------:R-:W0:Y:S01]  /*0190*/  S2UR UR8, SR_CgaCtaId ;  /* 0x00000000000879c3 */ /* 0x000e220000008800 */
[----:B------:R-:W-:Y:S01]  /*01a0*/  UMOV UR4, 0x400 ;  /* 0x0000040000047882 */ /* 0x000fe20000000000 */
[----:B------:R-:W-:Y:S01]  /*01b0*/  UMOV UR5, 0x1 ;  /* 0x0000000100057882 */ /* 0x000fe20000000000 */
[----:B------:R-:W-:Y:S01]  /*01c0*/  UMOV UR6, 0x80 ;  /* 0x0000008000067882 */ /* 0x000fe20000000000 */
[----:B------:R-:W-:Y:S01]  /*01d0*/  ELECT P0, URZ, PT ;  /* 0x00000000003f782f */ /* 0x000fe20003800000 */
[----:B------:R-:W-:-:S04]  /*01e0*/  UIADD3 UR6, -UR6, 0x100000, URZ ;  /* 0x0010000006067890 */ /* 0x000fc8000fffe13f */
[----:B------:R-:W-:Y:S02]  /*01f0*/  USHF.L.U32 UR7, UR6, 0xb, URZ ;  /* 0x0000000b06077899 */ /* 0x000fe4000800063f */
[----:B------:R-:W-:Y:S02]  /*0200*/  USHF.L.U32 UR6, UR6, 0x1, URZ ;  /* 0x0000000106067899 */ /* 0x000fe4000800063f */
[----:B0-----:R-:W-:Y:S02]  /*0210*/  ULEA UR8, UR8, UR4, 0x18 ;  /* 0x0000000408087291 */ /* 0x001fe4000f8ec03f */
[----:B------:R-:W-:-:S04]  /*0220*/  UIADD3 UR4, -UR5, 0x100000, URZ ;  /* 0x0010000005047890 */ /* 0x000fc8000fffe13f */
[----:B------:R-:W-:Y:S02]  /*0230*/  USHF.L.U32 UR5, UR4, 0xb, URZ ;  /* 0x0000000b04057899 */ /* 0x000fe4000800063f */
[----:B------:R-:W-:Y:S01]  /*0240*/  USHF.L.U32 UR4, UR4, 0x1, URZ ;  /* 0x0000000104047899 */ /* 0x000fe2000800063f */
[----:B------:R-:W0:Y:S11]  /*0250*/  FENCE.VIEW.ASYNC.S ;  /* 0x00000000000073c6 */ /* 0x000e360000000000 */
[----:B0-----:R0:W1:Y:S01]  /*0260*/  SYNCS.EXCH.64 URZ, [UR8], UR4 ;  /* 0x00000004083f75b2 */ /* 0x0010620008000100 */
[----:B------:R0:W2:Y:S01]  /*0270*/  SYNCS.EXCH.64 URZ, [UR8+0x30], UR6 ;  /* 0x00003006083f75b2 */ /* 0x0000a20008000100 */
[----:B------:R0:W3:Y:S01]  /*0280*/  SYNCS.EXCH.64 URZ, [UR8+0x8], UR4 ;  /* 0x00000804083f75b2 */ /* 0x0000e20008000100 */
[----:B------:R0:W4:Y:S01]  /*0290*/  SYNCS.EXCH.64 URZ, [UR8+0x38], UR6 ;  /* 0x00003806083f75b2 */ /* 0x0001220008000100 */
[----:B------:R0:W0:Y:S01]  /*02a0*/  SYNCS.EXCH.64 URZ, [UR8+0x10], UR4 ;  /* 0x00001004083f75b2 */ /* 0x0000220008000100 */
[----:B------:R0:W0:Y:S01]  /*02b0*/  SYNCS.EXCH.64 URZ, [UR8+0x40], UR6 ;  /* 0x00004006083f75b2 */ /* 0x0000220008000100 */
[----:B------:R0:W0:Y:S01]  /*02c0*/  SYNCS.EXCH.64 URZ, [UR8+0x18], UR4 ;  /* 0x00001804083f75b2 */ /* 0x0000220008000100 */
[----:B------:R0:W0:Y:S01]  /*02d0*/  SYNCS.EXCH.64 URZ, [UR8+0x48], UR6 ;  /* 0x00004806083f75b2 */ /* 0x0000220008000100 */
[----:B------:R0:W0:Y:S01]  /*02e0*/  SYNCS.EXCH.64 URZ, [UR8+0x20], UR4 ;  /* 0x00002004083f75b2 */ /* 0x0000220008000100 */
[----:B------:R0:W0:Y:S01]  /*02f0*/  SYNCS.EXCH.64 URZ, [UR8+0x50], UR6 ;  /* 0x00005006083f75b2 */ /* 0x0000220008000100 */
[----:B------:R0:W0:Y:S01]  /*0300*/  SYNCS.EXCH.64 URZ, [UR8+0x28], UR4 ;  /* 0x00002804083f75b2 */ /* 0x0000220008000100 */
[----:B------:R0:W0:Y:S01]  /*0310*/  SYNCS.EXCH.64 URZ, [UR8+0x58], UR6 ;  /* 0x00005806083f75b2 */ /* 0x0000220008000100 */
[----:B------:R-:W-:Y:S01]  /*0320*/  NOP ;  /* 0x0000000000007918 */ /* 0x000fe20000000000 */
.L_x_2:
[----:B------:R-:W5:Y:S01]  /*0330*/  SHFL.IDX PT, R6, R0, RZ, 0x1f ;  /* 0x00001fff00067589 */ /* 0x000f6200000e0000 */
[----:B------:R-:W-:Y:S01]  /*0340*/  ELECT P0, URZ, PT ;  /* 0x00000000003f782f */ /* 0x000fe20003800000 */
[----:B------:R-:W-:Y:S01]  /*0350*/  NOP ;  /* 0x0000000000007918 */ /* 0x000fe20000000000 */
[----:B------:R-:W-:Y:S01]  /*0360*/  ELECT P1, URZ, PT ;  /* 0x00000000003f782f */ /* 0x000fe20003820000 */
[----:B------:R1:W2:Y:S01]  /*0370*/  SHFL.IDX PT, R3, R0, RZ, 0x1f ;  /* 0x00001fff00037589 */ /* 0x0002a200000e0000 */
[----:B0-----:R-:W-:Y:S01]  /*0380*/  UMOV UR4, 0x20 ;  /* 0x0000002000047882 */ /* 0x001fe20000000000 */
[----:B------:R-:W-:Y:S01]  /*0390*/  UMOV UR11, 0x80 ;  /* 0x00000080000b7882 */ /* 0x000fe20000000000 */
[----:B------:R-:W-:Y:S01]  /*03a0*/  NOP ;  /* 0x0000000000007918 */ /* 0x000fe20000000000 */
[----:B------:R-:W0:Y:S01]  /*03b0*/  SHFL.IDX PT, R4, R4, RZ, 0x1f ;  /* 0x00001fff04047589 */ /* 0x000e2200000e0000 */
[C---:B------:R-:W-:Y:S01]  /*03c0*/  VIADD R34, R5.reuse, 0xffffffff ;  /* 0xffffffff05227836 */ /* 0x040fe20000000000 */
[----:B------:R-:W-:Y:S01]  /*03d0*/  ULDC.64 UR16, c[0x0][0x208] ;  /* 0x0000820000107ab9 */ /* 0x000fe20000000a00 */
[----:B------:R-:W-:-:S02]  /*03e0*/  ISETP.NE.AND P2, PT, R5, RZ, PT ;  /* 0x000000ff0500720c */ /* 0x000fc40003f45270 */
[----:B-1----:R-:W-:Y:S02]  /*03f0*/  SHF.R.S32.HI R0, RZ, 0x1f, R13 ;  /* 0x0000001fff007819 */ /* 0x002fe4000001140d */
[----:B------:R-:W-:Y:S02]  /*0400*/  ISETP.GE.U32.AND P3, PT, R34, 0x2, PT ;  /* 0x000000022200780c */ /* 0x000fe40003f66070 */
[----:B------:R-:W-:-:S04]  /*0410*/  LEA.HI R0, R0, R13, RZ, 0x7 ;  /* 0x0000000d00007211 */ /* 0x000fc800078f38ff */
[----:B------:R-:W-:Y:S02]  /*0420*/  LOP3.LUT R0, R0, 0xffffff80, RZ, 0xc0, !PT ;  /* 0xffffff8000007812 */ /* 0x000fe400078ec0ff */
[----:B-----5:R-:W-:-:S03]  /*0430*/  ISETP.NE.OR P0, PT, R6, RZ, !P0 ;  /* 0x000000ff0600720c */ /* 0x020fc60004705670 */
[----:B------:R-:W-:Y:S01]  /*0440*/  IMAD.IADD R14, R13, 0x1, -R0 ;  /* 0x000000010d0e7824 */ /* 0x000fe200078e0a00 */
[----:B--2---:R-:W-:Y:S02]  /*0450*/  ISETP.NE.OR P1, PT, R3, RZ, !P1 ;  /* 0x000000ff0300720c */ /* 0x004fe40004f25670 */
[----:B------:R-:W-:Y:S02]  /*0460*/  SHF.R.S32.HI R3, RZ, 0x1f, R2 ;  /* 0x0000001fff037819 */ /* 0x000fe40000011402 */
[----:B0-----:R-:W-:Y:S02]  /*0470*/  R2UR UR12, R4 ;  /* 0x00000000040c72ca */ /* 0x001fe400000e0000 */
[----:B------:R-:W-:-:S03]  /*0480*/  LEA.HI R3, R3, R2, RZ, 0x2 ;  /* 0x0000000203037211 */ /* 0x000fc600078f10ff */
[----:B------:R-:W-:Y:S01]  /*0490*/  VOTEU.ALL UP0, P0 ;  /* 0x00000000003f7886 */ /* 0x000fe20000000000 */
[----:B------:R-:W-:-:S03]  /*04a0*/  LOP3.LUT R3, R3, 0xfffffffc, RZ, 0xc0, !PT ;  /* 0xfffffffc03037812 */ /* 0x000fc600078ec0ff */
[----:B------:R-:W-:Y:S01]  /*04b0*/  VOTEU.ALL UP1, P1 ;  /* 0x00000000003f7886 */ /* 0x000fe20000820000 */
[----:B------:R-:W0:Y:S01]  /*04c0*/  @!UP0 S2UR UR7, SR_CgaCtaId ;  /* 0x00000000000789c3 */ /* 0x000e220000008800 */
[----:B------:R-:W-:Y:S01]  /*04d0*/  @!UP0 UMOV UR6, 0x400 ;  /* 0x0000040000068882 */ /* 0x000fe20000000000 */
[----:B------:R-:W-:-:S04]  /*04e0*/  @!UP0 UIADD3 UR4, -UR4, 0x100000, URZ ;  /* 0x0010000004048890 */ /* 0x000fc8000fffe13f */
[----:B------:R-:W-:Y:S02]  /*04f0*/  @!UP0 USHF.L.U32 UR5, UR4, 0xb, URZ ;  /* 0x0000000b04058899 */ /* 0x000fe4000800063f */
[----:B------:R-:W-:Y:S01]  /*0500*/  @!UP0 USHF.L.U32 UR4, UR4, 0x1, URZ ;  /* 0x0000000104048899 */ /* 0x000fe2000800063f */
[----:B------:R-:W-:Y:S01]  /*0510*/  IMAD.IADD R12, R2, 0x1, -R3 ;  /* 0x00000001020c7824 */ /* 0x000fe200078e0a03 */
[----:B------:R-:W-:Y:S01]  /*0520*/  @!UP1 UMOV UR9, 0x400 ;  /* 0x0000040000099882 */ /* 0x000fe20000000000 */
[----:B------:R-:W-:Y:S01]  /*0530*/  VOTEU.ALL UP2, P1 ;  /* 0x00000000003f7886 */ /* 0x000fe20000840000 */
[----:B------:R-:W-:Y:S01]  /*0540*/  VOTEU.ALL UP3, P1 ;  /* 0x00000000003f7886 */ /* 0x000fe20000860000 */
[----:B------:R-:W-:Y:S01]  /*0550*/  VOTEU.ALL UP4, P1 ;  /* 0x00000000003f7886 */ /* 0x000fe20000880000 */
[----:B------:R-:W1:Y:S01]  /*0560*/  @!UP1 S2UR UR10, SR_CgaCtaId ;  /* 0x00000000000a99c3 */ /* 0x000e620000008800 */
[----:B------:R-:W-:Y:S01]  /*0570*/  VOTEU.ALL UP5, P1 ;  /* 0x00000000003f7886 */ /* 0x000fe200008a0000 */
[----:B0-----:R-:W-:-:S02]  /*0580*/  @!UP0 ULEA UR8, UR7, UR6, 0x18 ;  /* 0x0000000607088291 */ /* 0x001fc4000f8ec03f */
[----:B------:R-:W-:-:S04]  /*0590*/  @!UP1 UIADD3 UR6, -UR11, 0x100000, URZ ;  /* 0x001000000b069890 */ /* 0x000fc8000fffe13f */
[----:B------:R-:W-:Y:S02]  /*05a0*/  @!UP1 USHF.L.U32 UR7, UR6, 0xb, URZ ;  /* 0x0000000b06079899 */ /* 0x000fe4000800063f */
[----:B------:R-:W-:Y:S01]  /*05b0*/  @!UP1 USHF.L.U32 UR6, UR6, 0x1, URZ ;  /* 0x0000000106069899 */ /* 0x000fe2000800063f */
[----:B------:R-:W-:Y:S01]  /*05c0*/  VOTEU.ALL UP0, P0 ;  /* 0x00000000003f7886 */ /* 0x000fe20000000000 */
[----:B-1----:R-:W-:Y:S01]  /*05d0*/  @!UP1 ULEA UR9, UR10, UR9, 0x18 ;  /* 0x000000090a099291 */ /* 0x002fe2000f8ec03f */
[----:B------:R-:W-:Y:S02]  /*05e0*/  VOTEU.ALL UP1, P0 ;  /* 0x00000000003f7886 */ /* 0x000fe40000020000 */
[----:B------:R-:W-:Y:S01]  /*05f0*/  ULDC.64 UR10, c[0x0][0x698] ;  /* 0x0001a600000a7ab9 */ /* 0x000fe20000000a00 */
[----:B------:R-:W-:Y:S01]  /*0600*/  ISETP.NE.AND P0, PT, R12, 0x3, PT ;  /* 0x000000030c00780c */ /* 0x000fe20003f05270 */
[----:B------:R-:W0:Y:S02]  /*0610*/  FENCE.VIEW.ASYNC.S ;  /* 0x00000000000073c6 */ /* 0x000e240000000000 */
[----:B0-----:R0:W3:Y:S01]  /*0620*/  @!UP0 SYNCS.EXCH.64 URZ, [UR8+0x90], UR4 ;  /* 0x00009004083f85b2 */ /* 0x0010e20008000100 */
[----:B------:R-:W-:-:S02]  /*0630*/  ISETP.NE.U32.AND P1, PT, RZ, UR10, PT ;  /* 0x0000000aff007c0c */ /* 0x000fc4000bf25070 */
[----:B------:R-:W-:Y:S02]  /*0640*/  ISETP.EQ.OR P0, PT, R12, RZ, !P0 ;  /* 0x000000ff0c00720c */ /* 0x000fe40004702670 */
[----:B------:R-:W-:Y:S02]  /*0650*/  ISETP.NE.AND.EX P1, PT, RZ, UR11, PT, P1 ;  /* 0x0000000bff007c0c */ /* 0x000fe4000bf25310 */
[----:B------:R-:W-:-:S04]  /*0660*/  ISETP.EQ.AND P0, PT, R5, RZ, P0 ;  /* 0x000000ff0500720c */ /* 0x000fc80000702270 */
[----:B------:R-:W-:-:S04]  /*0670*/  SEL R7, RZ, 0x1, !P0 ;  /* 0x00000001ff077807 */ /* 0x000fc80004000000 */
[----:B------:R-:W-:Y:S01]  /*0680*/  SEL R7, R7, 0x2, P3 ;  /* 0x0000000207077807 */ /* 0x000fe20001800000 */
[----:B------:R0:W3:Y:S01]  /*0690*/  @!UP1 SYNCS.EXCH.64 URZ, [UR8+0x98], UR4 ;  /* 0x00009804083f95b2 */ /* 0x0000e20008000100 */
[----:B------:R-:W-:Y:S01]  /*06a0*/  NOP ;  /* 0x0000000000007918 */ /* 0x000fe20000000000 */
[----:B------:R0:W3:Y:S01]  /*06b0*/  @!UP2 SYNCS.EXCH.64 URZ, [UR9+0x70], UR6 ;  /* 0x00007006093fa5b2 */ /* 0x0000e20008000100 */
[----:B------:R0:W3:Y:S01]  /*06c0*/  @!UP3 SYNCS.EXCH.64 URZ, [UR9+0x78], UR6 ;  /* 0x00007806093fb5b2 */ /* 0x0000e20008000100 */
[----:B------:R0:W3:Y:S01]  /*06d0*/  @!UP4 SYNCS.EXCH.64 URZ, [UR9+0x80], UR6 ;  /* 0x00008006093fc5b2 */ /* 0x0000e20008000100 */
[----:B------:R0:W3:Y:S01]  /*06e0*/  @!UP5 SYNCS.EXCH.64 URZ, [UR9+0x88], UR6 ;  /* 0x00008806093fd5b2 */ /* 0x0000e20008000100 */
[----:B------:R-:W-:Y:S01]  /*06f0*/  NOP ;  /* 0x0000000000007918 */ /* 0x000fe20000000000 */
[----:B---34-:R-:W-:Y:S06]  /*0700*/  BAR.SYNC.DEFER_BLOCKING 0x0 ;  /* 0x0000000000007b1d */ /* 0x018fec0000010000 */
[----:B0-----:R-:W-:Y:S05]  /*0710*/  @!P1 BRA `(.L_x_3) ;  /* 0x00000000001c9947 */ /* 0x001fea0003800000 */
[----:B------:R-:W0:Y:S02]  /*0720*/  LDC.64 R2, c[0x0][0x698] ;  /* 0x0001a600ff027b82 */ /* 0x000e240000000a00 */
[----:B0-----:R-:W2:Y:S02]  /*0730*/  LDG.E.64 R2, desc[UR16][R2.64] ;  /* 0x0000001002027981 */ /* 0x001ea4000c1e1b00 */
[----:B--2---:R-:W-:-:S04]  /*0740*/  ISETP.NE.U32.AND P0, PT, R2, RZ, PT ;  /* 0x000000ff0200720c */ /* 0x004fc80003f05070 */
[----:B------:R-:W-:-:S13]  /*0750*/  ISETP.NE.AND.EX P0, PT, R3, RZ, PT, P0 ;  /* 0x000000ff0300720c */ /* 0x000fda0003f05300 */
[----:B------:R-:W-:Y:S05]  /*0760*/  @!P0 BRA `(.L_x_3) ;  /* 0x0000000000088947 */ /* 0x000fea0003800000 */
[----:B------:R2:W5:Y:S01]  /*0770*/  LD.E R11, desc[UR16][R2.64] ;  /* 0x00000010020b7980 */ /* 0x000562000c101900 */
[----:B------:R-:W-:Y:S05]  /*0780*/  BRA `(.L_x_4) ;  /* 0x0000000000207947 */ /* 0x000fea0003800000 */
.L_x_3:
[----:B------:R-:W-:Y:S02]  /*0790*/  ULDC.64 UR4, c[0x0][0x688] ;  /* 0x0001a20000047ab9 */ /* 0x000fe40000000a00 */
[----:B------:R-:W-:-:S04]  /*07a0*/  ISETP.NE.U32.AND P0, PT, RZ, UR4, PT ;  /* 0x00000004ff007c0c */ /* 0x000fc8000bf05070 */
[----:B------:R-:W-:-:S13]  /*07b0*/  ISETP.NE.AND.EX P0, PT, RZ, UR5, PT, P0 ;  /* 0x00000005ff007c0c */ /* 0x000fda000bf05300 */
[----:B------:R-:W-:Y:S05]  /*07c0*/  @!P0 BRA `(.L_x_5) ;  /* 0x00000000000c8947 */ /* 0x000fea0003800000 */
[----:B------:R-:W0:Y:S02]  /*07d0*/  LDC.64 R2, c[0x0][0x688] ;  /* 0x0001a200ff027b82 */ /* 0x000e240000000a00 */
[----:B0-----:R1:W5:Y:S01]  /*07e0*/  LDG.E R11, desc[UR16][R2.64] ;  /* 0x00000010020b7981 */ /* 0x001362000c1e1900 */
[----:B------:R-:W-:Y:S05]  /*07f0*/  BRA `(.L_x_4) ;  /* 0x0000000000047947 */ /* 0x000fea0003800000 */
.L_x_5:
[----:B------:R-:W0:Y:S02]  /*0800*/  LDC R11, c[0x0][0x680] ;  /* 0x0001a000ff0b7b82 */ /* 0x000e240000000800 */
.L_x_4:
[----:B------:R-:W-:Y:S02]  /*0810*/  ULDC.64 UR4, c[0x0][0x6a0] ;  /* 0x0001a80000047ab9 */ /* 0x000fe40000000a00 */
[----:B------:R-:W-:-:S04]  /*0820*/  ISETP.NE.U32.AND P0, PT, RZ, UR4, PT ;  /* 0x00000004ff007c0c */ /* 0x000fc8000bf05070 */
[----:B------:R-:W-:-:S13]  /*0830*/  ISETP.NE.AND.EX P0, PT, RZ, UR5, PT, P0 ;  /* 0x00000005ff007c0c */ /* 0x000fda000bf05300 */
[----:B------:R-:W-:Y:S05]  /*0840*/  @!P0 BRA `(.L_x_6) ;  /* 0x00000000001c8947 */ /* 0x000fea0003800000 */
[----:B-12---:R-:W1:Y:S02]  /*0850*/  LDC.64 R2, c[0x0][0x6a0] ;  /* 0x0001a800ff027b82 */ /* 0x006e640000000a00 */
[----:B-1----:R-:W2:Y:S02]  /*0860*/  LDG.E.64 R2, desc[UR16][R2.64] ;  /* 0x0000001002027981 */ /* 0x002ea4000c1e1b00 */
[----:B--2---:R-:W-:-:S04]  /*0870*/  ISETP.NE.U32.AND P0, PT, R2, RZ, PT ;  /* 0x000000ff0200720c */ /* 0x004fc80003f05070 */
[----:B------:R-:W-:-:S13]  /*0880*/  ISETP.NE.AND.EX P0, PT, R3, RZ, PT, P0 ;  /* 0x000000ff0300720c */ /* 0x000fda0003f05300 */
[----:B------:R-:W-:Y:S05]  /*0890*/  @!P0 BRA `(.L_x_6) ;  /* 0x0000000000088947 */ /* 0x000fea0003800000 */
[----:B------:R1:W5:Y:S01]  /*08a0*/  LD.E R10, desc[UR16][R2.64] ;  /* 0x00000010020a7980 */ /* 0x000362000c101900 */
[----:B------:R-:W-:Y:S05]  /*08b0*/  BRA `(.L_x_7) ;  /* 0x0000000000207947 */ /* 0x000fea0003800000 */
.L_x_6:
[----:B------:R-:W-:Y:S02]  /*08c0*/  ULDC.64 UR4, c[0x0][0x690] ;  /* 0x0001a40000047ab9 */ /* 0x000fe40000000a00 */
[----:B------:R-:W-:-:S04]  /*08d0*/  ISETP.NE.U32.AND P0, PT, RZ, UR4, PT ;  /* 0x00000004ff007c0c */ /* 0x000fc8000bf05070 */
[----:B------:R-:W-:-:S13]  /*08e0*/  ISETP.NE.AND.EX P0, PT, RZ, UR5, PT, P0 ;  /* 0x00000005ff007c0c */ /* 0x000fda000bf05300 */
[----:B------:R-:W-:Y:S05]  /*08f0*/  @!P0 BRA `(.L_x_8) ;  /* 0x00000000000c8947 */ /* 0x000fea0003800000 */
[----:B-12---:R-:W1:Y:S02]  /*0900*/  LDC.64 R2, c[0x0][0x690] ;  /* 0x0001a400ff027b82 */ /* 0x006e640000000a00 */
[----:B-1----:R4:W5:Y:S01]  /*0910*/  LDG.E R10, desc[UR16][R2.64] ;  /* 0x00000010020a7981 */ /* 0x002962000c1e1900 */
[----:B------:R-:W-:Y:S05]  /*0920*/  BRA `(.L_x_7) ;  /* 0x0000000000047947 */ /* 0x000fea0003800000 */
.L_x_8:
[----:B------:R-:W3:Y:S02]  /*0930*/  LDC R10, c[0x0][0x684] ;  /* 0x0001a100ff0a7b82 */ /* 0x000ee40000000800 */
.L_x_7:
[----:B------:R-:W0:Y:S01]  /*0940*/  LDC R0, c[0x0][0x75c] ;  /* 0x0001d700ff007b82 */ /* 0x000e220000000800 */
[----:B------:R-:W1:Y:S01]  /*0950*/  S2R R22, SR_CTAID.Y ;  /* 0x0000000000167919 */ /* 0x000e620000002600 */
[----:B------:R-:W-:Y:S01]  /*0960*/  ULDC UR8, c[0x0][0x604] ;  /* 0x0001810000087ab9 */ /* 0x000fe20000000800 */
[----:B------:R-:W-:Y:S01]  /*0970*/  ISETP.NE.AND P0, PT, R5, 0x2, PT ;  /* 0x000000020500780c */ /* 0x000fe20003f05270 */
[----:B------:R-:W-:Y:S01]  /*0980*/  UIADD3 UR8, UR8, 0x3f, URZ ;  /* 0x0000003f08087890 */ /* 0x000fe2000fffe03f */
[----:B------:R-:W3:Y:S01]  /*0990*/  S2R R16, SR_CTAID.X ;  /* 0x0000000000107919 */ /* 0x000ee20000002500 */
[----:B------:R-:W-:Y:S01]  /*09a0*/  IMAD.MOV.U32 R17, RZ, RZ, RZ ;  /* 0x000000ffff117224 */ /* 0x000fe200078e00ff */
[----:B------:R-:W-:Y:S01]  /*09b0*/  UMOV UR5, URZ ;  /* 0x0000003f00057c82 */ /* 0x000fe20008000000 */
[----:B------:R-:W-:Y:S01]  /*09c0*/  USHF.R.S32.HI UR9, URZ, 0x1f, UR8 ;  /* 0x0000001f3f097899 */ /* 0x000fe20008011408 */
[----:B------:R-:W-:Y:S01]  /*09d0*/  UMOV UR4, URZ ;  /* 0x0000003f00047c82 */ /* 0x000fe20008000000 */
[----:B------:R-:W-:-:S02]  /*09e0*/  ULDC.64 UR10, c[0x0][0x750] ;  /* 0x0001d400000a7ab9 */ /* 0x000fc40000000a00 */
[----:B------:R-:W-:Y:S01]  /*09f0*/  ULEA.HI UR9, UR9, UR8, URZ, 0x6 ;  /* 0x0000000809097291 */ /* 0x000fe2000f8f303f */
[----:B0-----:R-:W-:-:S13]  /*0a00*/  ISETP.NE.AND P3, PT, R0, 0x1, PT ;  /* 0x000000010000780c */ /* 0x001fda0003f65270 */
[----:B------:R-:W3:Y:S01]  /*0a10*/  @P3 LDC R15, c[0x0][0x10] ;  /* 0x00000400ff0f3b82 */ /* 0x000ee20000000800 */
[----:B-12-4-:R-:W-:Y:S02]  /*0a20*/  @P3 IMAD.MOV.U32 R2, RZ, RZ, R22 ;  /* 0x000000ffff023224 */ /* 0x016fe400078e0016 */
[----:B------:R-:W-:Y:S02]  /*0a30*/  @P3 IMAD.MOV.U32 R3, RZ, RZ, RZ ;  /* 0x000000ffff033224 */ /* 0x000fe400078e00ff */
[----:B------:R-:W-:-:S03]  /*0a40*/  @P3 IMAD.MOV.U32 R5, RZ, RZ, RZ ;  /* 0x000000ffff053224 */ /* 0x000fc600078e00ff */
[----:B------:R-:W0:Y:S01]  /*0a50*/  @!P3 LDC R9, c[0x0][0xc] ;  /* 0x00000300ff09bb82 */ /* 0x000e220000000800 */
[----:B------:R-:W-:Y:S01]  /*0a60*/  ULDC UR6, c[0x0][0xc] ;  /* 0x0000030000067ab9 */ /* 0x000fe20000000800 */
[----:B------:R-:W-:Y:S02]  /*0a70*/  ULDC UR7, c[0x0][0x10] ;  /* 0x0000040000077ab9 */ /* 0x000fe40000000800 */
[----:B------:R-:W-:-:S04]  /*0a80*/  UIMAD.WIDE.U32 UR6, UR6, UR7, URZ ;  /* 0x00000007060672a5 */ /* 0x000fc8000f8e003f */
[----:B------:R-:W1:Y:S01]  /*0a90*/  LDC R8, c[0x0][0x14] ;  /* 0x00000500ff087b82 */ /* 0x000e620000000800 */
[----:B---3--:R-:W-:-:S04]  /*0aa0*/  @P3 IMAD.WIDE.U32 R2, R16, R15, R2 ;  /* 0x0000000f10023225 */ /* 0x008fc800078e0002 */
[----:B------:R-:W-:Y:S02]  /*0ab0*/  @P3 IMAD.IADD R3, R3, 0x1, R5 ;  /* 0x0000000103033824 */ /* 0x000fe400078e0205 */
[----:B0-----:R-:W-:-:S04]  /*0ac0*/  @!P3 IMAD.WIDE.U32 R4, R9, R22, R16 ;  /* 0x000000160904b225 */ /* 0x001fc800078e0010 */
[----:B------:R-:W-:Y:S02]  /*0ad0*/  @!P3 IMAD.MOV.U32 R2, RZ, RZ, R4 ;  /* 0x000000ffff02b224 */ /* 0x000fe400078e0004 */
[----:B------:R-:W-:Y:S02]  /*0ae0*/  @!P3 IMAD.MOV.U32 R3, RZ, RZ, R5 ;  /* 0x000000ffff03b224 */ /* 0x000fe400078e0005 */
[C---:B-1----:R-:W-:Y:S02]  /*0af0*/  IMAD R15, R8.reuse, UR7, RZ ;  /* 0x00000007080f7c24 */ /* 0x042fe4000f8e02ff */
[----:B------:R-:W-:Y:S01]  /*0b00*/  IMAD.WIDE.U32 R8, R8, UR6, RZ ;  /* 0x0000000608087c25 */ /* 0x000fe2000f8e00ff */
[----:B------:R-:W-:-:S03]  /*0b10*/  USHF.R.S32.HI UR6, URZ, 0x6, UR9 ;  /* 0x000000063f067899 */ /* 0x000fc60008011409 */
[----:B------:R-:W-:Y:S01]  /*0b20*/  IMAD.IADD R0, R9, 0x1, R15 ;  /* 0x0000000109007824 */ /* 0x000fe200078e020f */
[----:B------:R-:W-:Y:S08]  /*0b30*/  @P0 BRA `(.L_x_9) ;  /* 0x0000000000200947 */ /* 0x000ff00003800000 */
[----:B------:R-:W-:Y:S01]  /*0b40*/  UISETP.GE.U32.AND UP0, UPT, UR6, 0x6, UPT ;  /* 0x000000060600788c */ /* 0x000fe2000bf06070 */
[----:B------:R-:W-:Y:S01]  /*0b50*/  IADD3 R2, P0, R2, R8, RZ ;  /* 0x0000000802027210 */ /* 0x000fe20007f1e0ff */
[----:B------:R-:W-:-:S04]  /*0b60*/  UIMAD.WIDE.U32 UR4, UR6, -0x55555555, URZ ;  /* 0xaaaaaaab060478a5 */ /* 0x000fc8000f8e003f */
[----:B------:R-:W-:Y:S01]  /*0b70*/  USHF.R.U32.HI UR5, URZ, 0x2, UR5 ;  /* 0x000000023f057899 */ /* 0x000fe20008011605 */
[----:B------:R-:W-:Y:S02]  /*0b80*/  IMAD.X R3, R0, 0x1, R3, P0 ;  /* 0x0000000100037824 */ /* 0x000fe400000e0603 */
[----:B------:R-:W-:Y:S02]  /*0b90*/  UMOV UR4, URZ ;  /* 0x0000003f00047c82 */ /* 0x000fe40008000000 */
[----:B------:R-:W-:Y:S02]  /*0ba0*/  @UP0 ULOP3.LUT UR4, UR5, 0x1, URZ, 0xc0, !UPT ;  /* 0x0000000105040892 */ /* 0x000fe4000f8ec03f */
[----:B------:R-:W-:-:S12]  /*0bb0*/  UIMAD UR5, UR5, -0x6, UR6 ;  /* 0xfffffffa050578a4 */ /* 0x000fd8000f8e0206 */
.L_x_9:
[----:B------:R-:W-:Y:S01]  /*0bc0*/  ISETP.GE.U32.AND P0, PT, R2, UR10, PT ;  /* 0x0000000a02007c0c */ /* 0x000fe2000bf06070 */
[----:B------:R-:W-:Y:S01]  /*0bd0*/  IMAD.MOV.U32 R6, RZ, RZ, -0x1 ;  /* 0xffffffffff067424 */ /* 0x000fe200078e00ff */
[----:B------:R-:W-:Y:S01]  /*0be0*/  PRMT R15, RZ, 0x7610, R15 ;  /* 0x00007610ff0f7816 */ /* 0x000fe2000000000f */
[----:B------:R-:W-:Y:S01]  /*0bf0*/  IMAD.MOV.U32 R5, RZ, RZ, -0x1 ;  /* 0xffffffffff057424 */ /* 0x000fe200078e00ff */
[----:B------:R-:W-:Y:S01]  /*0c00*/  ISETP.GE.U32.AND.EX P0, PT, R3, UR11, PT, P0 ;  /* 0x0000000b03007c0c */ /* 0x000fe2000bf06100 */
[----:B------:R-:W-:-:S12]  /*0c10*/  IMAD.MOV.U32 R4, RZ, RZ, -0x1 ;  /* 0xffffffffff047424 */ /* 0x000fd800078e00ff */
[----:B------:R-:W-:Y:S05]  /*0c20*/  @P0 BRA `(.L_x_10) ;  /* 0x00000004005c0947 */ /* 0x000fea0003800000 */
[----:B------:R-:W0:Y:S01]  /*0c30*/  LDC.64 R24, c[0x0][0x728] ;  /* 0x0001ca00ff187b82 */ /* 0x000e220000000a00 */
[----:B------:R-:W-:Y:S02]  /*0c40*/  IMAD.MOV.U32 R4, RZ, RZ, R2 ;  /* 0x000000ffff047224 */ /* 0x000fe400078e0002 */
[----:B------:R-:W-:-:S05]  /*0c50*/  IMAD.MOV.U32 R5, RZ, RZ, R3 ;  /* 0x000000ffff057224 */ /* 0x000fca00078e0003 */
[----:B------:R-:W1:Y:S08]  /*0c60*/  LDC R6, c[0x0][0x730] ;  /* 0x0001cc00ff067b82 */ /* 0x000e700000000800 */
[----:B------:R-:W2:Y:S01]  /*0c70*/  LDC.64 R26, c[0x0][0x720] ;  /* 0x0001c800ff1a7b82 */ /* 0x000ea20000000a00 */
[----:B0-----:R-:W-:-:S04]  /*0c80*/  ISETP.NE.U32.AND P0, PT, R24, RZ, PT ;  /* 0x000000ff1800720c */ /* 0x001fc80003f05070 */
[----:B------:R-:W-:-:S13]  /*0c90*/  ISETP.NE.AND.EX P0, PT, R25, RZ, PT, P0 ;  /* 0x000000ff1900720c */ /* 0x000fda0003f05300 */
[----:B-12---:R-:W-:Y:S05]  /*0ca0*/  @!P0 BRA `(.L_x_11) ;  /* 0x0000000000288947 */ /* 0x006fea0003800000 */
[----:B------:R-:W0:Y:S02]  /*0cb0*/  LDC R15, c[0x0][0x734] ;  /* 0x0001cd00ff0f7b82 */ /* 0x000e240000000800 */
[----:B0-----:R-:W-:-:S05]  /*0cc0*/  IADD3 R15, P0, R2, R15, RZ ;  /* 0x0000000f020f7210 */ /* 0x001fca0007f1e0ff */
[----:B------:R-:W-:-:S04]  /*0cd0*/  IMAD.X R23, RZ, RZ, R3, P0 ;  /* 0x000000ffff177224 */ /* 0x000fc800000e0603 */
[----:B------:R-:W-:-:S04]  /*0ce0*/  IMAD.WIDE.U32 R4, R23, R24, RZ ;  /* 0x0000001817047225 */ /* 0x000fc800078e00ff */
[----:B------:R-:W-:-:S04]  /*0cf0*/  IMAD.WIDE.U32 R18, P0, R15, R25, R4 ;  /* 0x000000190f127225 */ /* 0x000fc80007800004 */
[----:B------:R-:W-:-:S04]  /*0d00*/  IMAD.WIDE.U32 R4, R15, R24, RZ ;  /* 0x000000180f047225 */ /* 0x000fc800078e00ff */
[----:B------:R-:W-:Y:S01]  /*0d10*/  IMAD.X R21, RZ, RZ, RZ, P0 ;  /* 0x000000ffff157224 */ /* 0x000fe200000e06ff */
[----:B------:R-:W-:Y:S01]  /*0d20*/  IADD3 RZ, P0, R5, R18, RZ ;  /* 0x0000001205ff7210 */ /* 0x000fe20007f1e0ff */
[----:B------:R-:W-:-:S04]  /*0d30*/  IMAD.MOV.U32 R20, RZ, RZ, R19 ;  /* 0x000000ffff147224 */ /* 0x000fc800078e0013 */
[----:B------:R-:W-:-:S08]  /*0d40*/  IMAD.WIDE.U32.X R4, R23, R25, R20, P0 ;  /* 0x0000001917047225 */ /* 0x000fd000000e0414 */
.L_x_11:
[-CC-:B------:R-:W-:Y:S01]  /*0d50*/  SHF.R.U64 R33, R4, R6.reuse, R5.reuse ;  /* 0x0000000604217219 */ /* 0x180fe20000001205 */
[----:B------:R-:W0:Y:S01]  /*0d60*/  LDC.64 R28, c[0x0][0x740] ;  /* 0x0001d000ff1c7b82 */ /* 0x000e220000000a00 */
[----:B------:R-:W-:Y:S01]  /*0d70*/  SHF.R.U32.HI R5, RZ, R6, R5 ;  /* 0x00000006ff057219 */ /* 0x000fe20000011605 */
[----:B------:R-:W-:Y:S01]  /*0d80*/  ULDC UR7, c[0x0][0x150] ;  /* 0x0000540000077ab9 */ /* 0x000fe20000000800 */
[----:B------:R-:W-:Y:S02]  /*0d90*/  IADD3 R17, P0, RZ, -R33, RZ ;  /* 0x80000021ff117210 */ /* 0x000fe40007f1e0ff */
[----:B------:R-:W-:-:S03]  /*0da0*/  I2FP.F32.U32 R4, R16 ;  /* 0x0000001000047245 */ /* 0x000fc60000201000 */
[----:B------:R-:W-:Y:S01]  /*0db0*/  IMAD.X R19, RZ, RZ, ~R5, P0 ;  /* 0x000000ffff137224 */ /* 0x000fe200000e0e05 */
[----:B------:R-:W1:Y:S01]  /*0dc0*/  LDC R20, c[0x0][0x718] ;  /* 0x0001c600ff147b82 */ /* 0x000e620000000800 */
[----:B------:R-:W-:Y:S01]  /*0dd0*/  FMUL R6, R4, UR7 ;  /* 0x0000000704067c20 */ /* 0x000fe20008400000 */
[----:B------:R-:W-:Y:S01]  /*0de0*/  IMAD.WIDE.U32 R4, R17, R26, R2 ;  /* 0x0000001a11047225 */ /* 0x000fe200078e0002 */
[----:B------:R-:W-:-:S03]  /*0df0*/  ULDC UR7, c[0x0][0x154] ;  /* 0x0000550000077ab9 */ /* 0x000fc60000000800 */
[----:B------:R-:W-:Y:S01]  /*0e00*/  IMAD R18, R19, R26, RZ ;  /* 0x0000001a13127224 */ /* 0x000fe200078e02ff */
[----:B------:R-:W2:Y:S01]  /*0e10*/  F2I.U32.TRUNC.NTZ R6, R6 ;  /* 0x0000000600067305 */ /* 0x000ea2000020f000 */
[----:B------:R-:W3:Y:S01]  /*0e20*/  LDC R15, c[0x0][0x144] ;  /* 0x00005100ff0f7b82 */ /* 0x000ee20000000800 */
[----:B------:R-:W-:Y:S02]  /*0e30*/  IMAD.MOV.U32 R19, RZ, RZ, -0x1 ;  /* 0xffffffffff137424 */ /* 0x000fe400078e00ff */
[----:B------:R-:W-:-:S04]  /*0e40*/  IMAD R17, R17, R27, R18 ;  /* 0x0000001b11117224 */ /* 0x000fc800078e0212 */
[----:B------:R-:W-:Y:S01]  /*0e50*/  IMAD.IADD R17, R5, 0x1, R17 ;  /* 0x0000000105117824 */ /* 0x000fe200078e0211 */
[----:B------:R-:W4:Y:S01]  /*0e60*/  LDC R26, c[0x0][0x708] ;  /* 0x0001c200ff1a7b82 */ /* 0x000f220000000800 */
[----:B0-----:R-:W-:-:S04]  /*0e70*/  ISETP.NE.U32.AND P0, PT, R28, RZ, PT ;  /* 0x000000ff1c00720c */ /* 0x001fc80003f05070 */
[----:B------:R-:W-:Y:S01]  /*0e80*/  ISETP.NE.AND.EX P0, PT, R29, RZ, PT, P0 ;  /* 0x000000ff1d00720c */ /* 0x000fe20003f05300 */
[----:B--2---:R-:W-:Y:S02]  /*0e90*/  IMAD.MOV R5, RZ, RZ, -R6 ;  /* 0x000000ffff057224 */ /* 0x004fe400078e0a06 */
[----:B------:R-:W0:Y:S01]  /*0ea0*/  LDC R18, c[0x0][0x758] ;  /* 0x0001d600ff127b82 */ /* 0x000e220000000800 */
[-CC-:B-1----:R-:W-:Y:S02]  /*0eb0*/  SHF.R.U64 R24, R4, R20.reuse, R17.reuse ;  /* 0x0000001404187219 */ /* 0x182fe40000001211 */
[----:B------:R-:W-:Y:S02]  /*0ec0*/  SHF.R.U32.HI R17, RZ, R20, R17 ;  /* 0x00000014ff117219 */ /* 0x000fe40000011611 */
[----:B------:R-:W-:-:S03]  /*0ed0*/  I2FP.F32.U32 R4, R22 ;  /* 0x0000001600047245 */ /* 0x000fc60000201000 */
[----:B------:R-:W1:Y:S01]  /*0ee0*/  LDC R23, c[0x0][0x148] ;  /* 0x00005200ff177b82 */ /* 0x000e620000000800 */
[----:B---3--:R-:W-:Y:S02]  /*0ef0*/  IMAD R6, R15, R5, R16 ;  /* 0x000000050f067224 */ /* 0x008fe400078e0210 */
[----:B------:R-:W-:-:S04]  /*0f00*/  FMUL R5, R4, UR7 ;  /* 0x0000000704057c20 */ /* 0x000fc80008400000 */
[----:B------:R2:W3:Y:S01]  /*0f10*/  F2I.U32.TRUNC.NTZ R21, R5 ;  /* 0x0000000500157305 */ /* 0x0004e2000020f000 */
[----:B------:R-:W1:Y:S01]  /*0f20*/  LDC R27, c[0x0][0x700] ;  /* 0x0001c000ff1b7b82 */ /* 0x000e620000000800 */
[-CC-:B----4-:R-:W-:Y:S02]  /*0f30*/  SHF.R.U64 R35, R24, R26.reuse, R17.reuse ;  /* 0x0000001a18237219 */ /* 0x190fe40000001211 */
[----:B------:R-:W-:Y:S01]  /*0f40*/  SHF.R.U32.HI R15, RZ, R26, R17 ;  /* 0x0000001aff0f7219 */ /* 0x000fe20000011611 */
[----:B------:R-:W-:-:S04]  /*0f50*/  IMAD.MOV.U32 R17, RZ, RZ, 0x1 ;  /* 0x00000001ff117424 */ /* 0x000fc800078e00ff */
[----:B------:R-:W4:Y:S01]  /*0f60*/  LDC R30, c[0x0][0x748] ;  /* 0x0001d200ff1e7b82 */ /* 0x000f220000000800 */
[-C--:B0-----:R-:W-:Y:S02]  /*0f70*/  SHF.L.U32 R4, R19, R18.reuse, RZ ;  /* 0x0000001213047219 */ /* 0x081fe400000006ff */
[-CC-:B------:R-:W-:Y:S02]  /*0f80*/  SHF.R.U64 R26, R35, R18.reuse, R15.reuse ;  /* 0x00000012231a7219 */ /* 0x180fe4000000120f */
[----:B------:R-:W-:Y:S02]  /*0f90*/  SHF.R.U32.HI R25, RZ, R18, R15 ;  /* 0x00000012ff197219 */ /* 0x000fe4000001160f */
[----:B------:R-:W-:Y:S01]  /*0fa0*/  LOP3.LUT R20, RZ, R4, RZ, 0x33, !PT ;  /* 0x00000004ff147212 */ /* 0x000fe200078e33ff */
[----:B------:R-:W0:Y:S01]  /*0fb0*/  LDC R31, c[0x0][0x738] ;  /* 0x0001ce00ff1f7b82 */ /* 0x000e220000000800 */
[----:B------:R-:W-:Y:S01]  /*0fc0*/  SHF.L.U32 R15, R17, R18, RZ ;  /* 0x00000012110f7219 */ /* 0x000fe200000006ff */
[----:B------:R-:W-:-:S02]  /*0fd0*/  IMAD.MOV.U32 R4, RZ, RZ, R26 ;  /* 0x000000ffff047224 */ /* 0x000fc400078e001a */
[----:B--2---:R-:W-:-:S04]  /*0fe0*/  IMAD.MOV.U32 R5, RZ, RZ, R25 ;  /* 0x000000ffff057224 */ /* 0x004fc800078e0019 */
[----:B------:R-:W2:Y:S01]  /*0ff0*/  LDC R32, c[0x0][0x710] ;  /* 0x0001c400ff207b82 */ /* 0x000ea20000000800 */
[----:B---3--:R-:W-:Y:S05]  /*1000*/  @!P0 BRA `(.L_x_12) ;  /* 0x0000000000288947 */ /* 0x008fea0003800000 */
[----:B------:R-:W3:Y:S02]  /*1010*/  LDC R19, c[0x0][0x74c] ;  /* 0x0001d300ff137b82 */ /* 0x000ee40000000800 */
[----:B---3--:R-:W-:-:S05]  /*1020*/  IADD3 R19, P0, R26, R19, RZ ;  /* 0x000000131a137210 */ /* 0x008fca0007f1e0ff */
        /* <DEDUP_REMOVED lines=8> */
.L_x_12:
[----:B----4-:R-:W-:Y:S01]  /*10b0*/  SHF.R.U64 R4, R4, R30, R5 ;  /* 0x0000001e04047219 */ /* 0x010fe20000001205 */
[----:B-1----:R-:W-:Y:S01]  /*10c0*/  VIADD R5, R27, 0xffffffff ;  /* 0xffffffff1b057836 */ /* 0x002fe20000000000 */
[----:B------:R-:W-:Y:S01]  /*10d0*/  LOP3.LUT R20, R35, R20, RZ, 0xc0, !PT ;  /* 0x0000001423147212 */ /* 0x000fe200078ec0ff */
[----:B------:R-:W-:Y:S02]  /*10e0*/  IMAD.MOV R21, RZ, RZ, -R21 ;  /* 0x000000ffff157224 */ /* 0x000fe400078e0a15 */
[----:B------:R-:W-:Y:S01]  /*10f0*/  IMAD.MOV R16, RZ, RZ, -R4 ;  /* 0x000000ffff107224 */ /* 0x000fe200078e0a04 */
[----:B------:R-:W-:Y:S01]  /*1100*/  LOP3.LUT R5, R24, R5, RZ, 0xc0, !PT ;  /* 0x0000000518057212 */ /* 0x000fe200078ec0ff */
[----:B------:R-:W-:Y:S02]  /*1110*/  IMAD R15, R15, R4, R20 ;  /* 0x000000040f0f7224 */ /* 0x000fe400078e0214 */
[----:B------:R-:W-:Y:S02]  /*1120*/  @P3 IMAD R6, R23, R21, R22 ;  /* 0x0000001517063224 */ /* 0x000fe400078e0216 */
[----:B0-----:R-:W-:-:S02]  /*1130*/  IMAD R4, R16, R31, R26 ;  /* 0x0000001f10047224 */ /* 0x001fc400078e021a */
[----:B--2---:R-:W-:Y:S02]  /*1140*/  IMAD R6, R15, R32, R6 ;  /* 0x000000200f067224 */ /* 0x004fe400078e0206 */
[----:B------:R-:W-:Y:S02]  /*1150*/  IMAD R17, R4, R27, R5 ;  /* 0x0000001b04117224 */ /* 0x000fe400078e0205 */
[----:B------:R-:W-:Y:S02]  /*1160*/  IMAD.MOV.U32 R15, RZ, RZ, 0x1 ;  /* 0x00000001ff0f7424 */ /* 0x000fe400078e00ff */
[----:B------:R-:W-:Y:S01]  /*1170*/  IMAD.MOV.U32 R4, RZ, RZ, R33 ;  /* 0x000000ffff047224 */ /* 0x000fe200078e0021 */
[----:B------:R-:W-:Y:S02]  /*1180*/  SEL R5, R17, R6, !P3 ;  /* 0x0000000611057207 */ /* 0x000fe40005800000 */
[----:B------:R-:W-:-:S07]  /*1190*/  SEL R6, R6, R17, !P3 ;  /* 0x0000001106067207 */ /* 0x000fce0005800000 */
.L_x_10:
[----:B------:R-:W-:Y:S05]  /*11a0*/  @!P2 BRA `(.L_x_13) ;  /* 0x000000a40098a947 */ /* 0x000fea0003800000 */
[----:B------:R-:W-:-:S13]  /*11b0*/  ISETP.GT.U32.AND P0, PT, R34, 0x1, PT ;  /* 0x000000012200780c */ /* 0x000fda0003f04070 */
[----:B------:R-:W-:Y:S05]  /*11c0*/  @P0 EXIT ;  /* 0x000000000000094d */ /* 0x000fea0003800000 */
.L_x_14:
[----:B------:R-:W-:-:S08]  /*11d0*/  NOP ;  /* 0x0000000000007918 */ /* 0x000fd00000000000 */
[----:B------:R-:W0:Y:S02]  /*11e0*/  USETMAXREG.TRY_ALLOC.CTAPOOL UP0, 0xe8 ;  /* 0x000000e8000079c8 */ /* 0x000e240008000600 */
[----:B0-----:R-:W-:-:S13]  /*11f0*/  PLOP3.LUT P0, PT, PT, PT, UP0, 0x80, 0x0 ;  /* 0x000000000000781c */ /* 0x001fda0003f0f008 */
[----:B------:R-:W-:Y:S05]  /*1200*/  @!P0 BRA `(.L_x_14) ;  /* 0xfffffffc00f08947 */ /* 0x000fea000383ffff */
[----:B------:R-:W-:-:S13]  /*1210*/  LOP3.LUT P0, RZ, R15, 0xff, RZ, 0xc0, !PT ;  /* 0x000000ff0fff7812 */ /* 0x000fda000780c0ff */
[----:B------:R-:W-:Y:S05]  /*1220*/  @!P0 EXIT ;  /* 0x000000000000894d */ /* 0x000fea0003800000 */
[----:B------:R-:W-:Y:S01]  /*1230*/  SHF.R.S32.HI R15, RZ, 0x1f, R14 ;  /* 0x0000001fff0f7819 */ /* 0x000fe2000001140e */
[----:B------:R-:W0:Y:S01]  /*1240*/  S2UR UR8, SR_CgaCtaId ;  /* 0x00000000000879c3 */ /* 0x000e220000008800 */
[-C--:B------:R-:W-:Y:S01]  /*1250*/  LEA.HI R12, R14, R14.reuse, RZ, 0x1 ;  /* 0x0000000e0e0c7211 */ /* 0x080fe200078f08ff */
[----:B------:R-:W-:Y:S01]  /*1260*/  UIADD3 UR9, UR12, -0x1, URZ ;  /* 0xffffffff0c097890 */ /* 0x000fe2000fffe03f */
[----:B------:R-:W-:Y:S01]  /*1270*/  LEA.HI R16, R15, R14, RZ, 0x2 ;  /* 0x0000000e0f107211 */ /* 0x000fe200078f10ff */
[----:B------:R-:W-:Y:S01]  /*1280*/  UMOV UR7, 0x400 ;  /* 0x0000040000077882 */ /* 0x000fe20000000000 */
[----:B------:R-:W-:Y:S01]  /*1290*/  LOP3.LUT R13, R12, 0x3ffffe, RZ, 0xc0, !PT ;  /* 0x003ffffe0c0d7812 */ /* 0x000fe200078ec0ff */
[----:B------:R-:W-:Y:S01]  /*12a0*/  UISETP.NE.AND UP0, UPT, UR9, URZ, UPT ;  /* 0x0000003f0900728c */ /* 0x000fe2000bf05270 */
[--C-:B------:R-:W-:Y:S01]  /*12b0*/  SHF.R.S32.HI R17, RZ, 0x2, R16.reuse ;  /* 0x00000002ff117819 */ /* 0x100fe20000011410 */
[----:B------:R-:W-:Y:S01]  /*12c0*/  ULDC UR10, c[0x0][0x284] ;  /* 0x0000a100000a7ab9 */ /* 0x000fe20000000800 */
[----:B------:R-:W-:Y:S01]  /*12d0*/  SHF.R.S32.HI R18, RZ, 0x1f, R16 ;  /* 0x0000001fff127819 */ /* 0x000fe20000011410 */
[----:B------:R-:W-:Y:S01]  /*12e0*/  USHF.L.U32 UR18, UR6, 0x1, URZ ;  /* 0x0000000106127899 */ /* 0x000fe2000800063f */
[----:B------:R-:W-:-:S02]  /*12f0*/  LOP3.LUT R19, R16, 0xfffffffc, RZ, 0xc0, !PT ;  /* 0xfffffffc10137812 */ /* 0x000fc400078ec0ff */
[----:B------:R-:W-:Y:S02]  /*1300*/  LEA.HI R18, R18, R17, RZ, 0x3 ;  /* 0x0000001112127211 */ /* 0x000fe400078f18ff */
[----:B------:R-:W-:Y:S01]  /*1310*/  LEA.HI R16, R15, R14, RZ, 0x5 ;  /* 0x0000000e0f107211 */ /* 0x000fe200078f28ff */
[----:B------:R-:W-:Y:S01]  /*1320*/  IMAD.IADD R15, R14, 0x1, -R13 ;  /* 0x000000010e0f7824 */ /* 0x000fe200078e0a0d */
[----:B------:R-:W-:Y:S01]  /*1330*/  LOP3.LUT R18, R18, 0xfffffff8, RZ, 0xc0, !PT ;  /* 0xfffffff812127812 */ /* 0x000fe200078ec0ff */
[----:B------:R-:W-:Y:S01]  /*1340*/  IMAD.IADD R14, R14, 0x1, -R19 ;  /* 0x000000010e0e7824 */ /* 0x000fe200078e0a13 */
[----:B------:R-:W-:Y:S02]  /*1350*/  SHF.R.S32.HI R13, RZ, 0x1, R12 ;  /* 0x00000001ff0d7819 */ /* 0x000fe4000001140c */
[----:B------:R-:W-:Y:S01]  /*1360*/  LOP3.LUT R162, R7, 0x1, RZ, 0xfc, !PT ;  /* 0x0000000107a27812 */ /* 0x000fe200078efcff */
[----:B------:R-:W-:Y:S01]  /*1370*/  IMAD.IADD R18, R17, 0x1, -R18 ;  /* 0x0000000111127824 */ /* 0x000fe200078e0a12 */
[----:B------:R-:W-:Y:S01]  /*1380*/  LEA.HI R12, R12, R13, RZ, 0x1 ;  /* 0x0000000d0c0c7211 */ /* 0x000fe200078f08ff */
[----:B0-----:R-:W-:Y:S01]  /*1390*/  ULEA UR7, UR8, UR7, 0x18 ;  /* 0x0000000708077291 */ /* 0x001fe2000f8ec03f */
[----:B------:R-:W-:Y:S01]  /*13a0*/  SHF.R.S32.HI R17, RZ, 0x5, R16 ;  /* 0x00000005ff117819 */ /* 0x000fe20000011410 */
[----:B------:R-:W-:Y:S01]  /*13b0*/  USHF.L.U32 UR8, UR9, 0x3, URZ ;  /* 0x0000000309087899 */ /* 0x000fe2000800063f */
[----:B------:R-:W-:Y:S01]  /*13c0*/  LOP3.LUT R12, R12, 0x7fffffe, RZ, 0xc0, !PT ;  /* 0x07fffffe0c0c7812 */ /* 0x000fe200078ec0ff */
[----:B------:R-:W-:-:S02]  /*13d0*/  USEL UR9, URZ, 0x1, UP0 ;  /* 0x000000013f097887 */ /* 0x000fc40008000000 */
[----:B------:R-:W-:Y:S01]  /*13e0*/  IMAD R15, R17, 0x2, R15 ;  /* 0x00000002110f7824 */ /* 0x000fe200078e020f */
[----:B------:R-:W-:Y:S01]  /*13f0*/  UIADD3 UR19, UR7, 0x70, URZ ;  /* 0x0000007007137890 */ /* 0x000fe2000fffe03f */
[----:B------:R-:W-:Y:S01]  /*1400*/  IMAD.IADD R13, R13, 0x1, -R12 ;  /* 0x000000010d0d7824 */ /* 0x000fe200078e0a0c */
[----:B------:R-:W-:Y:S01]  /*1410*/  ULOP3.LUT UR8, UR8, 0x8, URZ, 0xc0, !UPT ;  /* 0x0000000808087892 */ /* 0x000fe2000f8ec03f */
[--C-:B------:R-:W-:Y:S01]  /*1420*/  IMAD R20, R15, 0x8, R18.reuse ;  /* 0x000000080f147824 */ /* 0x100fe200078e0212 */
[----:B------:R-:W-:Y:S01]  /*1430*/  VIMNMX R15, RZ, UR6, PT ;  /* 0x00000006ff0f7c48 */ /* 0x000fe2000bfe0100 */
[--C-:B------:R-:W-:Y:S01]  /*1440*/  IMAD R12, R17, 0x10, R18.reuse ;  /* 0x00000010110c7824 */ /* 0x100fe200078e0212 */
[----:B------:R-:W-:Y:S01]  /*1450*/  ULEA UR12, UR12, UR19, 0x3 ;  /* 0x000000130c0c7291 */ /* 0x000fe2000f8e183f */
[----:B------:R-:W-:Y:S01]  /*1460*/  IMAD R13, R20, 0x4, R13 ;  /* 0x00000004140d7824 */ /* 0x000fe200078e020d */
[----:B------:R-:W-:Y:S01]  /*1470*/  IADD3 R15, -R15, UR6, RZ ;  /* 0x000000060f0f7c10 */ /* 0x000fe2000fffe1ff */
[----:B------:R-:W-:Y:S01]  /*1480*/  IMAD R16, R17, -0x10, -R18 ;  /* 0xfffffff011107824 */ /* 0x000fe200078e0a12 */
[----:B------:R-:W-:Y:S01]  /*1490*/  ULOP3.LUT UR20, UR8, 0x8, URZ, 0x3c, !UPT ;  /* 0x0000000808147892 */ /* 0x000fe2000f8e3c3f */
[----:B------:R-:W-:Y:S01]  /*14a0*/  IMAD.SHL.U32 R17, R13, 0x20, RZ ;  /* 0x000000200d117824 */ /* 0x000fe200078e00ff */
[----:B------:R-:W-:Y:S01]  /*14b0*/  SHF.R.S32.HI R13, RZ, 0x1f, R12 ;  /* 0x0000001fff0d7819 */ /* 0x000fe2000001140c */
[----:B------:R-:W-:Y:S01]  /*14c0*/  IMAD.U32 R163, RZ, RZ, UR9 ;  /* 0x00000009ffa37e24 */ /* 0x000fe2000f8e00ff */
[----:B------:R-:W-:Y:S01]  /*14d0*/  ULOP3.LUT UR13, UR8, 0x18, URZ, 0x3c, !UPT ;  /* 0x00000018080d7892 */ /* 0x000fe2000f8e3c3f */
[----:B------:R-:W-:Y:S01]  /*14e0*/  VIADD R16, R16, UR10 ;  /* 0x0000000a10107c36 */ /* 0x000fe20008000000 */
[----:B------:R-:W-:-:S10]  /*14f0*/  SHF.R.S32.HI R17, RZ, 0x3, R17 ;  /* 0x00000003ff117819 */ /* 0x000fd40000011411 */
.L_x_281:
[----:B------:R-:W-:Y:S01]  /*1500*/  SHF.L.U32 R18, R163, 0x1f, RZ ;  /* 0x0000001fa3127819 */ /* 0x000fe200000006ff */
[----:B0-----:R-:W-:Y:S01]  /*1510*/  IMAD.MOV.U32 R24, RZ, RZ, RZ ;  /* 0x000000ffff187224 */ /* 0x001fe200078e00ff */
[----:B------:R-:W-:Y:S02]  /*1520*/  ISETP.GE.AND P1, PT, R15, 0x1, PT ;  /* 0x000000010f00780c */ /* 0x000fe40003f26270 */
[----:B------:R-:W0:Y:S02]  /*1530*/  SYNCS.PHASECHK.TRANS64.TRYWAIT P0, [UR12+-0x8], R18 ;  /* 0xfffff812ff0075a7 */ /* 0x000e24000800014c */
[----:B0-23-5:R-:W-:Y:S09]  /*1540*/  @!P0 BRA `(.L_x_15) ;  /* 0x000000b400148947 */ /* 0x02dff20003800000 */
.L_x_305:
[----:B------:R-:W-:Y:S01]  /*1550*/  IMAD.MOV.U32 R25, RZ, RZ, RZ ;  /* 0x000000ffff197224 */ /* 0x000fe200078e00ff */
[----:B------:R-:W-:Y:S02]  /*1560*/  CS2R R26, SRZ ;  /* 0x00000000001a7805 */ /* 0x000fe4000001ff00 */
[----:B------:R-:W-:Y:S02]  /*1570*/  CS2R R28, SRZ ;  /* 0x00000000001c7805 */ /* 0x000fe4000001ff00 */
[----:B------:R-:W-:Y:S02]  /*1580*/  CS2R R30, SRZ ;  /* 0x00000000001e7805 */ /* 0x000fe4000001ff00 */
[----:B------:R-:W-:Y:S02]  /*1590*/  CS2R R32, SRZ ;  /* 0x0000000000207805 */ /* 0x000fe4000001ff00 */
[----:B------:R-:W-:Y:S02]  /*15a0*/  CS2R R34, SRZ ;  /* 0x0000000000227805 */ /* 0x000fe4000001ff00 */
[----:B------:R-:W-:-:S02]  /*15b0*/  CS2R R36, SRZ ;  /* 0x0000000000247805 */ /* 0x000fc4000001ff00 */
        /* <DEDUP_REMOVED lines=56> */
[----:B------:R-:W-:Y:S01]  /*1940*/  CS2R R150, SRZ ;  /* 0x0000000000967805 */ /* 0x000fe2000001ff00 */
[----:B------:R-:W-:Y:S06]  /*1950*/  @!P1 BRA `(.L_x_16) ;  /* 0x0000000000f49947 */ /* 0x000fec0003800000 */
[----:B0-----:R-:W-:Y:S01]  /*1960*/  IMAD.MOV.U32 R18, RZ, RZ, R15 ;  /* 0x000000ffff127224 */ /* 0x001fe200078e000f */
[----:B------:R-:W-:Y:S01]  /*1970*/  UPLOP3.LUT UP0, UPT, UPT, UPT, UPT, 0x40, 0x0 ;  /* 0x000000000000789c */ /* 0x000fe20003f0e870 */
[----:B------:R-:W-:Y:S01]  /*1980*/  IMAD.U32 R23, RZ, RZ, UR4 ;  /* 0x00000004ff177e24 */ /* 0x000fe2000f8e00ff */
[----:B------:R-:W-:Y:S01]  /*1990*/  UMOV UR14, UR5 ;  /* 0x00000005000e7c82 */ /* 0x000fe20008000000 */
[----:B------:R-:W-:-:S08]  /*19a0*/  UMOV UR15, UR5 ;  /* 0x00000005000f7c82 */ /* 0x000fd00008000000 */
.L_x_23:
[----:B------:R-:W-:-:S13]  /*19b0*/  ISETP.NE.AND P1, PT, R162, 0x3, PT ;  /* 0x00000003a200780c */ /* 0x000fda0003f25270 */
[----:B01----:R-:W-:Y:S05]  /*19c0*/  @!P1 BRA `(.L_x_17) ;  /* 0x0000000000049947 */ /* 0x003fea0003800000 */
[----:B------:R-:W-:Y:S01]  /*19d0*/  BPT.TRAP 0x1 ;  /* 0x000000040000795c */ /* 0x000fe20000300000 */
.L_x_17:
[----:B------:R-:W-:Y:S01]  /*19e0*/  ULEA UR8, UR14, UR7, 0x3 ;  /* 0x000000070e087291 */ /* 0x000fe2000f8e183f */
[----:B------:R-:W-:-:S08]  /*19f0*/  SHF.L.U32 R20, R23, 0x1f, RZ ;  /* 0x0000001f17147819 */ /* 0x000fd000000006ff */
[----:B------:R0:W1:Y:S01]  /*1a00*/  SYNCS.PHASECHK.TRANS64.TRYWAIT P0, [UR8], R20 ;  /* 0x00000014ff0075a7 */ /* 0x0000620008000148 */
[----:B------:R-:W-:Y:S05]  /*1a10*/  @!P1 BRA `(.L_x_18) ;  /* 0x0000000000049947 */ /* 0x000fea0003800000 */
[----:B------:R-:W-:Y:S01]  /*1a20*/  BPT.TRAP 0x1 ;  /* 0x000000040000795c */ /* 0x000fe20000300000 */
.L_x_18:
[----:B------:R-:W-:-:S04]  /*1a30*/  IMAD.U32 R22, RZ, RZ, UR14 ;  /* 0x0000000eff167e24 */ /* 0x000fc8000f8e00ff */
[----:B------:R-:W-:Y:S01]  /*1a40*/  IMAD R19, R22, 0x400, R17 ;  /* 0x0000040016137824 */ /* 0x000fe200078e0211 */
[----:B-1----:R-:W-:Y:S06]  /*1a50*/  @P0 BRA `(.L_x_19) ;  /* 0x0000000000080947 */ /* 0x002fec0003800000 */
[----:B------:R-:W1:Y:S02]  /*1a60*/  SYNCS.PHASECHK.TRANS64.TRYWAIT P0, [UR8], R20 ;  /* 0x00000014ff0075a7 */ /* 0x000e640008000148 */
[----:B-1----:R-:W-:Y:S05]  /*1a70*/  @!P0 BRA `(.L_x_20) ;  /* 0x000000ac00e08947 */ /* 0x002fea0003800000 */
.L_x_19:
[----:B------:R-:W-:Y:S01]  /*1a80*/  LDS R152, [R19+UR7+0x36180] ;  /* 0x0361800713987984 */ /* 0x000fe20008000800 */
[----:B------:R-:W-:Y:S02]  /*1a90*/  UIADD3 UR8, UR7, 0x180, URZ ;  /* 0x0000018007087890 */ /* 0x000fe4000fffe03f */
[----:B------:R-:W-:Y:S02]  /*1aa0*/  UIADD3 UR9, UR7, 0x6180, URZ ;  /* 0x0000618007097890 */ /* 0x000fe4000fffe03f */
[----:B------:R-:W2:Y:S01]  /*1ab0*/  LDS R153, [R19+UR7+0x36188] ;  /* 0x0361880713997984 */ /* 0x000ea20008000800 */
[----:B------:R-:W-:Y:S02]  /*1ac0*/  USHF.R.U32.HI UR8, URZ, 0x4, UR8 ;  /* 0x000000043f087899 */ /* 0x000fe40008011608 */
[----:B------:R-:W-:Y:S02]  /*1ad0*/  USHF.R.U32.HI UR9, URZ, 0x4, UR9 ;  /* 0x000000043f097899 */ /* 0x000fe40008011609 */
[----:B------:R-:W-:-:S02]  /*1ae0*/  ULOP3.LUT UR8, UR8, 0x3fff, URZ, 0xc0, !UPT ;  /* 0x00003fff08087892 */ /* 0x000fc4000f8ec03f */
[----:B------:R-:W-:Y:S02]  /*1af0*/  ULOP3.LUT UR9, UR9, 0x3fff, URZ, 0xc0, !UPT ;  /* 0x00003fff09097892 */ /* 0x000fe4000f8ec03f */
[----:B------:R-:W-:Y:S02]  /*1b00*/  ULOP3.LUT UR8, UR8, 0x10000, URZ, 0xfc, !UPT ;  /* 0x0001000008087892 */ /* 0x000fe4000f8efc3f */
[----:B------:R-:W-:Y:S02]  /*1b10*/  ULOP3.LUT UR9, UR9, 0x10000, URZ, 0xfc, !UPT ;  /* 0x0001000009097892 */ /* 0x000fe4000f8efc3f */
[----:B------:R-:W-:Y:S02]  /*1b20*/  ULEA UR8, UR14, UR8, 0x8 ;  /* 0x000000080e087291 */ /* 0x000fe4000f8e403f */
[----:B------:R-:W-:Y:S01]  /*1b30*/  ULEA UR10, UR14, UR9, 0xb ;  /* 0x000000090e0a7291 */ /* 0x000fe2000f8e583f */
[----:B------:R-:W-:Y:S02]  /*1b40*/  UMOV UR11, 0x40000040 ;  /* 0x40000040000b7882 */ /* 0x000fe40000000000 */
[----:B------:R-:W-:Y:S01]  /*1b50*/  UMOV UR9, 0x80000020 ;  /* 0x8000002000097882 */ /* 0x000fe20000000000 */
[----:B--2---:R-:W-:-:S06]  /*1b60*/  WARPGROUP.ARRIVE ;  /* 0x00000000000079c5 */ /* 0x004fcc0000000000 */
[----:B------:R-:W-:Y:S01]  /*1b70*/  IGMMA.SP.64x256x64.S8.S8 R24, gdesc[UR8], R24, UP0, R152 ;  /* 0x06809800081879f1 */ /* 0x000fe2000bf41218 */
[----:B------:R-:W-:Y:S02]  /*1b80*/  UIADD3 UR8, UR8, 0x2, URZ ;  /* 0x0000000208087890 */ /* 0x000fe4000fffe03f */
[----:B------:R-:W-:Y:S01]  /*1b90*/  UIADD3 UR10, UR10, 0x4, URZ ;  /* 0x000000040a0a7890 */ /* 0x000fe2000fffe03f */
[----:B------:R-:W-:Y:S01]  /*1ba0*/  UMOV UR9, 0x80000020 ;  /* 0x8000002000097882 */ /* 0x000fe20000000000 */
[----:B------:R-:W-:-:S07]  /*1bb0*/  UMOV UR11, 0x40000040 ;  /* 0x40000040000b7882 */ /* 0x000fce0000000000 */
[----:B------:R-:W-:Y:S03]  /*1bc0*/  IGMMA.SP.64x256x64.S8.S8 R24, gdesc[UR8], R24, R153, gsb0 ;  /* 0x06809900081879f1 */ /* 0x000fe60008041218 */
[----:B------:R-:W-:Y:S02]  /*1bd0*/  WARPGROUP.DEPBAR.LE gsb0, 0x0 ;  /* 0x00008000000079c5 */ /* 0x000fe40000010000 */
[----:B------:R-:W-:Y:S05]  /*1be0*/  @!P1 BRA `(.L_x_21) ;  /* 0x0000000000049947 */ /* 0x000fea0003800000 */
[----:B------:R-:W-:Y:S01]  /*1bf0*/  BPT.TRAP 0x1 ;  /* 0x000000040000795c */ /* 0x000fe20000300000 */
.L_x_21:
[----:B------:R-:W-:Y:S01]  /*1c00*/  ULEA UR8, UR15, UR7, 0x3 ;  /* 0x000000070f087291 */ /* 0x000fe2000f8e183f */
[----:B------:R-:W-:-:S03]  /*1c10*/  ISETP.GT.U32.AND P0, PT, R7, 0x1, PT ;  /* 0x000000010700780c */ /* 0x000fc60003f04070 */
[----:B------:R-:W-:-:S04]  /*1c20*/  UIADD3 UR8, UR8, 0x30, URZ ;  /* 0x0000003008087890 */ /* 0x000fc8000fffe03f */
[----:B------:R-:W-:-:S09]  /*1c30*/  UPRMT UR8, URZ, 0x654, UR8 ;  /* 0x000006543f087896 */ /* 0x000fd20008000008 */
[----:B------:R-:W-:Y:S01]  /*1c40*/  SYNCS.ARRIVE.TRANS64.RED.A1T0 RZ, [UR8], RZ ;  /* 0x000000ffffff79a7 */ /* 0x000fe20008100408 */
[----:B------:R-:W-:Y:S05]  /*1c50*/  @P0 BRA `(.L_x_22) ;  /* 0x0000000000040947 */ /* 0x000fea0003800000 */
[----:B------:R-:W-:Y:S01]  /*1c60*/  BPT.TRAP 0x1 ;  /* 0x000000040000795c */ /* 0x000fe20000300000 */
.L_x_22:
[----:B------:R-:W-:Y:S01]  /*1c70*/  UIADD3 UR14, UR14, 0x1, URZ ;  /* 0x000000010e0e7890 */ /* 0x000fe2000fffe03f */
[C---:B------:R-:W-:Y:S01]  /*1c80*/  ISETP.GT.AND P0, PT, R18.reuse, 0x1, PT ;  /* 0x000000011200780c */ /* 0x040fe20003f04270 */
[----:B------:R-:W-:Y:S01]  /*1c90*/  UIADD3 UR15, UR15, 0x1, URZ ;  /* 0x000000010f0f7890 */ /* 0x000fe2000fffe03f */
[----:B------:R-:W-:Y:S01]  /*1ca0*/  VIADD R18, R18, 0xffffffff ;  /* 0xffffffff12127836 */ /* 0x000fe20000000000 */
[----:B------:R-:W-:Y:S02]  /*1cb0*/  UISETP.NE.AND UP0, UPT, UR14, 0x6, UPT ;  /* 0x000000060e00788c */ /* 0x000fe4000bf05270 */
[----:B------:R-:W-:Y:S02]  /*1cc0*/  UISETP.NE.AND UP1, UPT, UR15, 0x6, UPT ;  /* 0x000000060f00788c */ /* 0x000fe4000bf25270 */
[----:B------:R-:W-:Y:S02]  /*1cd0*/  USEL UR8, URZ, 0x1, UP0 ;  /* 0x000000013f087887 */ /* 0x000fe40008000000 */
[----:B------:R-:W-:-:S02]  /*1ce0*/  USEL UR14, UR14, URZ, UP0 ;  /* 0x0000003f0e0e7287 */ /* 0x000fc40008000000 */
[----:B------:R-:W-:Y:S02]  /*1cf0*/  USEL UR15, UR15, URZ, UP1 ;  /* 0x0000003f0f0f7287 */ /* 0x000fe40008800000 */
[----:B------:R-:W-:Y:S01]  /*1d00*/  UPLOP3.LUT UP0, UPT, UPT, UPT, UPT, 0x80, 0x0 ;  /* 0x000000000000789c */ /* 0x000fe20003f0f070 */
[----:B------:R-:W-:Y:S01]  /*1d10*/  LOP3.LUT R23, R23, UR8, RZ, 0x3c, !PT ;  /* 0x0000000817177c12 */ /* 0x000fe2000f8e3cff */
[----:B------:R-:W-:Y:S09]  /*1d20*/  @P0 BRA `(.L_x_23) ;  /* 0xfffffffc00200947 */ /* 0x000ff2000383ffff */
.L_x_16:
[----:B0-----:R-:W-:Y:S01]  /*1d30*/  IMAD.U32 R19, RZ, RZ, UR20 ;  /* 0x00000014ff137e24 */ /* 0x001fe2000f8e00ff */
[----:B------:R-:W-:Y:S01]  /*1d40*/  SHF.L.U32 R18, R163, 0x1f, RZ ;  /* 0x0000001fa3127819 */ /* 0x000fe200000006ff */
[----:B------:R-:W-:Y:S01]  /*1d50*/  UIADD3 UR5, UR5, UR18, URZ ;  /* 0x0000001205057290 */ /* 0x000fe2000fffe03f */
[----:B------:R-:W0:Y:S01]  /*1d60*/  LDC R22, c[0x0][0x288] ;  /* 0x0000a200ff167b82 */ /* 0x000e220000000800 */
[----:B------:R-:W-:Y:S01]  /*1d70*/  UISETP.GE.U32.AND UP1, UPT, UR18, 0x6, UPT ;  /* 0x000000061200788c */ /* 0x000fe2000bf26070 */
[----:B------:R-:W-:Y:S01]  /*1d80*/  SHF.R.S32.HI R152, RZ, 0x1f, R4 ;  /* 0x0000001fff987819 */ /* 0x000fe20000011404 */
[----:B------:R-:W-:Y:S02]  /*1d90*/  UISETP.GT.U32.AND UP0, UPT, UR5, 0x5, UPT ;  /* 0x000000050500788c */ /* 0x000fe4000bf04070 */
[----:B------:R-:W-:Y:S02]  /*1da0*/  UIMAD.WIDE.U32 UR8, UR5, -0x55555555, URZ ;  /* 0xaaaaaaab050878a5 */ /* 0x000fe4000f8e003f */
[----:B------:R-:W-:Y:S01]  /*1db0*/  UISETP.LT.U32.AND UP0, UPT, UR18, 0x6, UP0 ;  /* 0x000000061200788c */ /* 0x000fe20008701070 */
[----:B------:R2:W-:Y:S01]  /*1dc0*/  SYNCS.ARRIVE.TRANS64.A1T0 RZ, [R19+UR19], RZ ;  /* 0x000000ff13ff79a7 */ /* 0x0005e20008100013 */
[----:B------:R-:W-:-:S02]  /*1dd0*/  WARPGROUP.DEPBAR.LE gsb0, 0x0 ;  /* 0x00008000000079c5 */ /* 0x000fc40000010000 */
[----:B------:R-:W-:Y:S02]  /*1de0*/  USEL UR10, URZ, 0x1, !UP0 ;  /* 0x000000013f0a7887 */ /* 0x000fe4000c000000 */
[----:B------:R-:W-:Y:S02]  /*1df0*/  USHF.R.U32.HI UR8, URZ, 0x2, UR9 ;  /* 0x000000023f087899 */ /* 0x000fe40008011609 */
[----:B------:R-:W-:Y:S01]  /*1e00*/  ULOP3.LUT UR4, UR4, UR10, URZ, 0x3c, !UPT ;  /* 0x0000000a04047292 */ /* 0x000fe2000f8e3c3f */
[----:B------:R-:W3:Y:S01]  /*1e10*/  SYNCS.PHASECHK.TRANS64.TRYWAIT P0, [UR12+0x8], R18 ;  /* 0x00000812ff0075a7 */ /* 0x000ee2000800014c */
[----:B------:R-:W-:Y:S02]  /*1e20*/  UIMAD UR5, UR8, -0x6, UR5 ;  /* 0xfffffffa080578a4 */ /* 0x000fe4000f8e0205 */
[----:B------:R-:W-:Y:S01]  /*1e30*/  @UP1 ULOP3.LUT UR4, UR4, 0x1, UR8, 0x78, !UPT ;  /* 0x0000000104041892 */ /* 0x000fe2000f8e7808 */
[----:B0-23--:R-:W-:Y:S11]  /*1e40*/  @!P0 BRA `(.L_x_24) ;  /* 0x000000ac00048947 */ /* 0x00dff60003800000 */
.L_x_306:
[----:B------:R-:W-:Y:S01]  /*1e50*/  ULDC.64 UR8, c[0x0][0x6d0] ;  /* 0x0001b40000087ab9 */ /* 0x000fe20000000a00 */
[----:B------:R-:W-:Y:S02]  /*1e60*/  IMAD.SHL.U32 R156, R6, 0x40, RZ ;  /* 0x00000040069c7824 */ /* 0x000fe400078e00ff */
[----:B0-----:R-:W-:Y:S02]  /*1e70*/  IMAD R19, R152, UR8, RZ ;  /* 0x0000000898137c24 */ /* 0x001fe4000f8e02ff */
[----:B-1----:R-:W-:Y:S01]  /*1e80*/  IMAD.WIDE.U32 R20, R4, UR8, R12 ;  /* 0x0000000804147c25 */ /* 0x002fe2000f8e000c */
[----:B------:R-:W-:Y:S01]  /*1e90*/  ULDC UR8, c[0x0][0x284] ;  /* 0x0000a10000087ab9 */ /* 0x000fe20000000800 */
[----:B------:R-:W-:Y:S02]  /*1ea0*/  SHF.R.S32.HI R157, RZ, 0x1f, R156 ;  /* 0x0000001fff9d7819 */ /* 0x000fe4000001149c */
[----:B------:R-:W-:Y:S01]  /*1eb0*/  IMAD.SHL.U32 R23, R5, 0x100, RZ ;  /* 0x0000010005177824 */ /* 0x000fe200078e00ff */
[----:B------:R-:W-:Y:S01]  /*1ec0*/  ISETP.GE.AND P0, PT, R156, UR8, PT ;  /* 0x000000089c007c0c */ /* 0x000fe2000bf06270 */
[----:B------:R-:W-:Y:S01]  /*1ed0*/  IMAD R153, R4, UR9, R19 ;  /* 0x0000000904997c24 */ /* 0x000fe2000f8e0213 */
[----:B------:R-:W-:Y:S01]  /*1ee0*/  IADD3 R20, P1, R156, R20, RZ ;  /* 0x000000149c147210 */ /* 0x000fe20007f3e0ff */
[----:B------:R-:W-:Y:S01]  /*1ef0*/  IMAD.WIDE R18, R14, 0x2, RZ ;  /* 0x000000020e127825 */ /* 0x000fe200078e02ff */
[----:B------:R-:W-:-:S02]  /*1f00*/  ISETP.GE.OR P0, PT, R23, R22, P0 ;  /* 0x000000161700720c */ /* 0x000fc40000706670 */
[----:B------:R-:W-:Y:S01]  /*1f10*/  IADD3.X R21, R157, R21, R153, P1, !PT ;  /* 0x000000159d157210 */ /* 0x000fe20000ffe499 */
[----:B------:R-:W-:Y:S02]  /*1f20*/  IMAD R6, R14, -0x2, R22 ;  /* 0xfffffffe0e067824 */ /* 0x000fe400078e0216 */
[----:B------:R-:W-:-:S04]  /*1f30*/  IMAD.WIDE R166, R5, 0x100, R18 ;  /* 0x0000010005a67825 */ /* 0x000fc800078e0212 */
[----:B------:R-:W-:-:S04]  /*1f40*/  IMAD.IADD R5, R6, 0x1, -R23 ;  /* 0x0000000106057824 */ /* 0x000fc800078e0a17 */
[----:B------:R-:W-:Y:S05]  /*1f50*/  @P0 BRA `(.L_x_25) ;  /* 0x00000090008c0947 */ /* 0x000fea0003800000 */
[----:B------:R-:W0:Y:S01]  /*1f60*/  LDC.64 R18, c[0x0][0x6c8] ;  /* 0x0001b200ff127b82 */ /* 0x000e220000000a00 */
[----:B-----5:R-:W-:Y:S01]  /*1f70*/  ISETP.NE.AND P0, PT, R10, RZ, PT ;  /* 0x000000ff0a00720c */ /* 0x020fe20003f05270 */
[----:B------:R-:W-:Y:S01]  /*1f80*/  IMAD.IADD R164, R16, 0x1, -R156 ;  /* 0x0000000110a47824 */ /* 0x000fe200078e0a9c */
[----:B------:R-:W-:Y:S01]  /*1f90*/  ISETP.GT.AND P1, PT, R5, RZ, PT ;  /* 0x000000ff0500720c */ /* 0x000fe20003f24270 */
[----:B------:R-:W-:Y:S03]  /*1fa0*/  BSSY B0, `(.L_x_25) ;  /* 0x000091e000007945 */ /* 0x000fe60003800000 */
[----:B------:R-:W-:Y:S01]  /*1fb0*/  ISETP.GT.AND P5, PT, R164, RZ, P1 ;  /* 0x000000ffa400720c */ /* 0x000fe20000fa4270 */
[-C--:B0-----:R-:W-:Y:S02]  /*1fc0*/  IMAD R6, R167, R18.reuse, RZ ;  /* 0x00000012a7067224 */ /* 0x081fe400078e02ff */
[----:B------:R-:W-:-:S04]  /*1fd0*/  IMAD.WIDE.U32 R168, R166, R18, R20 ;  /* 0x00000012a6a87225 */ /* 0x000fc800078e0014 */
[----:B------:R-:W-:-:S04]  /*1fe0*/  IMAD R21, R166, R19, R6 ;  /* 0x00000013a6157224 */ /* 0x000fc800078e0206 */
[----:B------:R-:W-:Y:S01]  /*1ff0*/  IMAD.IADD R159, R169, 0x1, R21 ;  /* 0x00000001a99f7824 */ /* 0x000fe200078e0215 */
[----:B------:R-:W-:Y:S06]  /*2000*/  @!P0 BRA `(.L_x_26) ;  /* 0x0000006400608947 */ /* 0x000fec0003800000 */
[----:B------:R-:W-:Y:S01]  /*2010*/  ULDC.64 UR8, c[0x0][0x6b8] ;  /* 0x0001ae0000087ab9 */ /* 0x000fe20000000a00 */
[----:B------:R-:W-:Y:S01]  /*2020*/  ULDC.64 UR14, c[0x0][0x6b0] ;  /* 0x0001ac00000e7ab9 */ /* 0x000fe20000000a00 */
[----:B------:R-:W-:Y:S01]  /*2030*/  IMAD.WIDE.U32 R20, R4, UR8, R12 ;  /* 0x0000000804147c25 */ /* 0x000fe2000f8e000c */
[----:B------:R-:W-:Y:S01]  /*2040*/  ULDC.64 UR22, c[0x0][0x6a8] ;  /* 0x0001aa0000167ab9 */ /* 0x000fe20000000a00 */
[----:B------:R-:W0:Y:S01]  /*2050*/  LDC.64 R160, c[0x0][0x6b0] ;  /* 0x0001ac00ffa07b82 */ /* 0x000e220000000a00 */
[----:B------:R-:W-:Y:S01]  /*2060*/  ULDC.64 UR10, c[0x0][0x6c0] ;  /* 0x0001b000000a7ab9 */ /* 0x000fe20000000a00 */
[----:B------:R-:W-:Y:S01]  /*2070*/  IMAD R23, R152, UR8, RZ ;  /* 0x0000000898177c24 */ /* 0x000fe2000f8e02ff */
[----:B------:R-:W-:-:S03]  /*2080*/  IADD3 R152, P0, R156, R20, RZ ;  /* 0x000000149c987210 */ /* 0x000fc60007f1e0ff */
[----:B------:R-:W-:Y:S02]  /*2090*/  IMAD R171, R4, UR9, R23 ;  /* 0x0000000904ab7c24 */ /* 0x000fe4000f8e0217 */
[----:B------:R-:W-:-:S03]  /*20a0*/  IMAD R23, R167, UR14, RZ ;  /* 0x0000000ea7177c24 */ /* 0x000fc6000f8e02ff */
[----:B------:R-:W-:Y:S01]  /*20b0*/  IADD3.X R153, R157, R21, R171, P0, !PT ;  /* 0x000000159d997210 */ /* 0x000fe200007fe4ab */
[C---:B------:R-:W-:Y:S02]  /*20c0*/  IMAD R169, R166.reuse, UR15, R23 ;  /* 0x0000000fa6a97c24 */ /* 0x040fe4000f8e0217 */
[----:B------:R-:W-:-:S04]  /*20d0*/  IMAD.WIDE.U32 R20, R166, UR14, R152 ;  /* 0x0000000ea6147c25 */ /* 0x000fc8000f8e0098 */
[----:B------:R-:W-:Y:S01]  /*20e0*/  IMAD.IADD R21, R21, 0x1, R169 ;  /* 0x0000000115157824 */ /* 0x000fe200078e02a9 */
[----:B------:R-:W-:-:S04]  /*20f0*/  LEA R22, P0, R20, UR22, 0x2 ;  /* 0x0000001614167c11 */ /* 0x000fc8000f8010ff */
[----:B------:R-:W-:-:S05]  /*2100*/  LEA.HI.X R23, R20, UR23, R21, 0x2, P0 ;  /* 0x0000001714177c11 */ /* 0x000fca00080f1415 */
[----:B------:R-:W2:Y:S01]  /*2110*/  @P5 LDG.E.LTC128B R165, desc[UR16][R22.64] ;  /* 0x0000001016a55981 */ /* 0x000ea2000c1e1920 */
[----:B------:R-:W-:Y:S01]  /*2120*/  IMAD.WIDE.U32 R154, R166, UR14, R156 ;  /* 0x0000000ea69a7c25 */ /* 0x000fe2000f8e009c */
[----:B------:R-:W-:Y:S01]  /*2130*/  LEA R20, P0, R168, UR10, 0x2 ;  /* 0x0000000aa8147c11 */ /* 0x000fe2000f8010ff */
[----:B------:R-:W-:Y:S02]  /*2140*/  BSSY B1, `(.L_x_27) ;  /* 0x0000016000017945 */ /* 0x000fe40003800000 */
[----:B0-----:R-:W-:Y:S01]  /*2150*/  IMAD.WIDE.U32 R166, R166, UR14, R160 ;  /* 0x0000000ea6a67c25 */ /* 0x001fe2000f8e00a0 */
[----:B------:R-:W-:Y:S02]  /*2160*/  IADD3 R158, P2, R12, R154, RZ ;  /* 0x0000009a0c9e7210 */ /* 0x000fe40007f5e0ff */
[----:B------:R-:W-:Y:S01]  /*2170*/  LEA.HI.X R21, R168, UR11, R159, 0x2, P0 ;  /* 0x0000000ba8157c11 */ /* 0x000fe200080f149f */
[----:B------:R-:W-:Y:S01]  /*2180*/  IMAD.IADD R175, R169, 0x1, R167 ;  /* 0x00000001a9af7824 */ /* 0x000fe200078e02a7 */
[----:B------:R-:W-:-:S02]  /*2190*/  ISETP.GT.AND P0, PT, R5, 0x1, PT ;  /* 0x000000010500780c */ /* 0x000fc40003f04270 */
[----:B------:R-:W-:Y:S02]  /*21a0*/  IADD3.X R159, R13, R169, R155, P2, !PT ;  /* 0x000000a90d9f7210 */ /* 0x000fe400017fe49b */
[----:B------:R-:W-:Y:S01]  /*21b0*/  ISETP.GT.AND P2, PT, R164, RZ, P0 ;  /* 0x000000ffa400720c */ /* 0x000fe20000744270 */
[----:B------:R-:W-:-:S04]  /*21c0*/  IMAD.WIDE.U32 R158, R4, UR8, R158 ;  /* 0x00000008049e7c25 */ /* 0x000fc8000f8e009e */
[----:B------:R-:W-:Y:S02]  /*21d0*/  IMAD.IADD R155, R171, 0x1, R159 ;  /* 0x00000001ab9b7824 */ /* 0x000fe400078e029f */
[----:B--2---:R-:W-:-:S04]  /*21e0*/  IMAD R6, R165, R10, RZ ;  /* 0x0000000aa5067224 */ /* 0x004fc800078e02ff */
[----:B------:R-:W-:Y:S01]  /*21f0*/  IMAD R173, R24, R11, R6 ;  /* 0x0000000b18ad7224 */ /* 0x000fe200078e0206 */
[----:B------:R-:W-:Y:S02]  /*2200*/  IADD3 R6, P6, R152, R166, RZ ;  /* 0x000000a698067210 */ /* 0x000fe40007fde0ff */
[----:B------:R-:W-:Y:S02]  /*2210*/  LEA R152, P4, R18, R20, 0x2 ;  /* 0x0000001412987211 */ /* 0x000fe400078810ff */
[----:B------:R0:W-:Y:S01]  /*2220*/  @P5 STG.E desc[UR16][R20.64], R173 ;  /* 0x000000ad14005986 */ /* 0x0001e2000c101910 */
[----:B------:R-:W-:Y:S01]  /*2230*/  IMAD.X R169, R175, 0x1, R153, P6 ;  /* 0x00000001afa97824 */ /* 0x000fe200030e0699 */
[----:B------:R-:W-:Y:S02]  /*2240*/  LEA R160, P6, R158, UR22, 0x2 ;  /* 0x000000169ea07c11 */ /* 0x000fe4000f8c10ff */
[----:B------:R-:W-:Y:S02]  /*2250*/  LEA R154, P5, R6, UR22, 0x2 ;  /* 0x00000016069a7c11 */ /* 0x000fe4000f8a10ff */
[----:B------:R-:W-:-:S02]  /*2260*/  LEA.HI.X R161, R158, UR23, R155, 0x2, P6 ;  /* 0x000000179ea17c11 */ /* 0x000fc4000b0f149b */
[----:B------:R-:W-:Y:S01]  /*2270*/  LEA.HI.X R155, R6, UR23, R169, 0x2, P5 ;  /* 0x00000017069b7c11 */ /* 0x000fe2000a8f14a9 */
[----:B------:R-:W-:Y:S08]  /*2280*/  @!P2 BRA `(.L_x_28) ;  /* 0x000000000004a947 */ /* 0x000ff00003800000 */
[----:B------:R1:W5:Y:S02]  /*2290*/  LDG.E.LTC128B R165, desc[UR16][R154.64] ;  /* 0x000000109aa57981 */ /* 0x000364000c1e1920 */
.L_x_28:
[----:B------:R-:W-:Y:S05]  /*22a0*/  BSYNC B1 ;  /* 0x0000000000017941 */ /* 0x000fea0003800000 */
.L_x_27:
[----:B-----5:R-:W-:Y:S01]  /*22b0*/  IMAD R6, R165, R10, RZ ;  /* 0x0000000aa5067224 */ /* 0x020fe200078e02ff */
[----:B------:R-:W-:Y:S01]  /*22c0*/  LEA.HI.X R153, R18, R21, R19, 0x2, P4 ;  /* 0x0000001512997211 */ /* 0x000fe200020f1413 */
[----:B------:R-:W-:Y:S01]  /*22d0*/  BSSY B1, `(.L_x_29) ;  /* 0x0000008000017945 */ /* 0x000fe20003800000 */
[----:B------:R-:W-:Y:S01]  /*22e0*/  ISETP.GT.AND P1, PT, R164, 0x8, P1 ;  /* 0x00000008a400780c */ /* 0x000fe20000f24270 */
[----:B------:R-:W-:Y:S01]  /*22f0*/  IMAD R159, R25, R11, R6 ;  /* 0x0000000b199f7224 */ /* 0x000fe200078e0206 */
[----:B------:R-:W-:-:S04]  /*2300*/  IADD3 R24, P5, P6, R12, R166, R156 ;  /* 0x000000a60c187210 */ /* 0x000fc80007ebe09c */
[----:B------:R2:W-:Y:S01]  /*2310*/  @P2 STG.E desc[UR16][R152.64], R159 ;  /* 0x0000009f98002986 */ /* 0x0005e2000c101910 */
[----:B------:R-:W-:-:S06]  /*2320*/  IADD3.X R25, R13, R175, R157, P5, P6 ;  /* 0x000000af0d197210 */ /* 0x000fcc0002fec49d */
[----:B------:R-:W-:Y:S05]  /*2330*/  @!P1 BRA `(.L_x_30) ;  /* 0x0000000000049947 */ /* 0x000fea0003800000 */
[----:B------:R3:W5:Y:S02]  /*2340*/  LDG.E.LTC128B R165, desc[UR16][R160.64+0x20] ;  /* 0x00002010a0a57981 */ /* 0x000764000c1e1920 */
.L_x_30:
[----:B------:R-:W-:Y:S05]  /*2350*/  BSYNC B1 ;  /* 0x0000000000017941 */ /* 0x000fea0003800000 */
.L_x_29:
[----:B-----5:R-:W-:Y:S01]  /*2360*/  IMAD R6, R165, R10, RZ ;  /* 0x0000000aa5067224 */ /* 0x020fe200078e02ff */
[----:B------:R-:W-:Y:S01]  /*2370*/  ISETP.GT.AND P0, PT, R164, 0x8, P0 ;  /* 0x00000008a400780c */ /* 0x000fe20000704270 */
[----:B------:R-:W-:Y:S01]  /*2380*/  IMAD.WIDE.U32 R24, R4, UR8, R24 ;  /* 0x0000000804187c25 */ /* 0x000fe2000f8e0018 */
[----:B------:R-:W-:Y:S01]  /*2390*/  ISETP.GT.AND P2, PT, R5, 0x8, PT ;  /* 0x000000080500780c */ /* 0x000fe20003f44270 */
[----:B------:R-:W-:Y:S01]  /*23a0*/  USHF.L.U64.HI UR11, UR14, 0x5, UR15 ;  /* 0x000000050e0b7899 */ /* 0x000fe2000801020f */
[----:B------:R-:W-:Y:S01]  /*23b0*/  BSSY B1, `(.L_x_31) ;  /* 0x000000a000017945 */ /* 0x000fe20003800000 */
[----:B--2---:R-:W-:Y:S01]  /*23c0*/  IMAD R159, R26, R11, R6 ;  /* 0x0000000b1a9f7224 */ /* 0x004fe200078e0206 */
[----:B------:R-:W-:Y:S01]  /*23d0*/  LEA R156, P5, R24, UR22, 0x2 ;  /* 0x00000016189c7c11 */ /* 0x000fe2000f8a10ff */
[----:B------:R-:W-:Y:S01]  /*23e0*/  IMAD.IADD R25, R171, 0x1, R25 ;  /* 0x00000001ab197824 */ /* 0x000fe200078e0219 */
[----:B------:R-:W-:Y:S01]  /*23f0*/  USHF.L.U32 UR10, UR14, 0x5, URZ ;  /* 0x000000050e0a7899 */ /* 0x000fe2000800063f */
[----:B------:R-:W-:Y:S01]  /*2400*/  ISETP.GT.AND P4, PT, R164, RZ, P2 ;  /* 0x000000ffa400720c */ /* 0x000fe20001784270 */
[----:B------:R2:W-:Y:S02]  /*2410*/  @P1 STG.E desc[UR16][R20.64+0x20], R159 ;  /* 0x0000209f14001986 */ /* 0x0005e4000c101910 */
[----:B------:R-:W-:Y:S01]  /*2420*/  LEA.HI.X R157, R24, UR23, R25, 0x2, P5 ;  /* 0x00000017189d7c11 */ /* 0x000fe2000a8f1419 */
[----:B------:R-:W-:Y:S09]  /*2430*/  @!P0 BRA `(.L_x_32) ;  /* 0x0000000000048947 */ /* 0x000ff20003800000 */
[----:B------:R4:W5:Y:S02]  /*2440*/  LDG.E.LTC128B R165, desc[UR16][R156.64+0x20] ;  /* 0x000020109ca57981 */ /* 0x000964000c1e1920 */
.L_x_32:
[----:B------:R-:W-:Y:S05]  /*2450*/  BSYNC B1 ;  /* 0x0000000000017941 */ /* 0x000fea0003800000 */
.L_x_31:
[----:B-----5:R-:W-:Y:S01]  /*2460*/  IMAD R4, R165, R10, RZ ;  /* 0x0000000aa5047224 */ /* 0x020fe200078e02ff */
[----:B------:R-:W-:Y:S01]  /*2470*/  IADD3 R24, P1, R22, UR10, RZ ;  /* 0x0000000a16187c10 */ /* 0x000fe2000ff3e0ff */
[----:B------:R-:W-:Y:S02]  /*2480*/  @P0 IMAD.MOV.U32 R26, RZ, RZ, R152 ;  /* 0x000000ffff1a0224 */ /* 0x000fe400078e0098 */
[----:B---3--:R-:W-:Y:S01]  /*2490*/  IMAD R161, R27, R11, R4 ;  /* 0x0000000b1ba17224 */ /* 0x008fe200078e0204 */
[----:B------:R-:W-:Y:S01]  /*24a0*/  IADD3.X R25, R23, UR11, RZ, P1, !PT ;  /* 0x0000000b17197c10 */ /* 0x000fe20008ffe4ff */
[----:B------:R-:W-:-:S05]  /*24b0*/  @P0 IMAD.MOV.U32 R27, RZ, RZ, R153 ;  /* 0x000000ffff1b0224 */ /* 0x000fca00078e0099 */
[----:B------:R3:W-:Y:S04]  /*24c0*/  @P0 STG.E desc[UR16][R26.64+0x20], R161 ;  /* 0x000020a11a000986 */ /* 0x0007e8000c101910 */
[----:B------:R-:W3:Y:S01]  /*24d0*/  @P4 LDG.E.LTC128B R165, desc[UR16][R24.64] ;  /* 0x0000001018a54981 */ /* 0x000ee2000c1e1920 */
[C---:B------:R-:W-:Y:S01]  /*24e0*/  IMAD.SHL.U32 R4, R18.reuse, 0x20, RZ ;  /* 0x0000002012047824 */ /* 0x040fe200078e00ff */
[----:B------:R-:W-:Y:S01]  /*24f0*/  SHF.L.U64.HI R6, R18, 0x5, R19 ;  /* 0x0000000512067819 */ /* 0x000fe20000010213 */
[----:B------:R-:W-:Y:S01]  /*2500*/  BSSY B1, `(.L_x_33) ;  /* 0x000000c000017945 */ /* 0x000fe20003800000 */
[----:B------:R-:W-:Y:S02]  /*2510*/  ISETP.GT.AND P0, PT, R5, 0x9, PT ;  /* 0x000000090500780c */ /* 0x000fe40003f04270 */
[----:B----4-:R-:W-:-:S02]  /*2520*/  IADD3 R156, P5, R4, R20, RZ ;  /* 0x00000014049c7210 */ /* 0x010fc40007fbe0ff */
[----:B------:R-:W-:-:S03]  /*2530*/  ISETP.GT.AND P1, PT, R164, RZ, P0 ;  /* 0x000000ffa400720c */ /* 0x000fc60000724270 */
[----:B------:R-:W-:Y:S01]  /*2540*/  IMAD.X R157, R6, 0x1, R21, P5 ;  /* 0x00000001069d7824 */ /* 0x000fe200028e0615 */
[----:B------:R-:W-:-:S04]  /*2550*/  IADD3 R158, P5, R154, UR10, RZ ;  /* 0x0000000a9a9e7c10 */ /* 0x000fc8000ffbe0ff */
[----:B--2---:R-:W-:Y:S01]  /*2560*/  IADD3.X R159, R155, UR11, RZ, P5, !PT ;  /* 0x0000000b9b9f7c10 */ /* 0x004fe2000affe4ff */
[----:B---3--:R-:W-:-:S04]  /*2570*/  IMAD R18, R165, R10, RZ ;  /* 0x0000000aa5127224 */ /* 0x008fc800078e02ff */
[----:B------:R-:W-:-:S05]  /*2580*/  IMAD R19, R28, R11, R18 ;  /* 0x0000000b1c137224 */ /* 0x000fca00078e0212 */
[----:B------:R2:W-:Y:S01]  /*2590*/  @P4 STG.E desc[UR16][R156.64], R19 ;  /* 0x000000139c004986 */ /* 0x0005e2000c101910 */
[----:B------:R-:W-:Y:S05]  /*25a0*/  @!P1 BRA `(.L_x_34) ;  /* 0x0000000000049947 */ /* 0x000fea0003800000 */
[----:B------:R3:W5:Y:S02]  /*25b0*/  LDG.E.LTC128B R165, desc[UR16][R158.64] ;  /* 0x000000109ea57981 */ /* 0x000764000c1e1920 */
.L_x_34:
[----:B------:R-:W-:Y:S05]  /*25c0*/  BSYNC B1 ;  /* 0x0000000000017941 */ /* 0x000fea0003800000 */
.L_x_33:
[----:B------:R-:W-:Y:S01]  /*25d0*/  UIADD3 UR8, UP0, UR10, 0x20, URZ ;  /* 0x000000200a087890 */ /* 0x000fe2000ff1e03f */
[----:B------:R-:W-:Y:S01]  /*25e0*/  ISETP.GT.AND P2, PT, R164, 0x8, P2 ;  /* 0x00000008a400780c */ /* 0x000fe20001744270 */
[----:B-----5:R-:W-:Y:S01]  /*25f0*/  IMAD R18, R165, R10, RZ ;  /* 0x0000000aa5127224 */ /* 0x020fe200078e02ff */
[----:B------:R-:W-:Y:S01]  /*2600*/  IADD3 R26, P4, R4, R152, RZ ;  /* 0x00000098041a7210 */ /* 0x000fe20007f9e0ff */
[----:B------:R-:W-:Y:S02]  /*2610*/  UIADD3.X UR9, URZ, UR11, URZ, UP0, !UPT ;  /* 0x0000000b3f097290 */ /* 0x000fe400087fe43f */
[----:B------:R-:W-:Y:S01]  /*2620*/  IADD3 R22, P5, R22, UR8, RZ ;  /* 0x0000000816167c10 */ /* 0x000fe2000ffbe0ff */
[----:B------:R-:W-:Y:S02]  /*2630*/  IMAD R161, R29, R11, R18 ;  /* 0x0000000b1da17224 */ /* 0x000fe400078e0212 */
[----:B------:R-:W-:Y:S01]  /*2640*/  IMAD.X R27, R6, 0x1, R153, P4 ;  /* 0x00000001061b7824 */ /* 0x000fe200020e0699 */
[----:B------:R-:W-:-:S04]  /*2650*/  IADD3.X R23, R23, UR9, RZ, P5, !PT ;  /* 0x0000000917177c10 */ /* 0x000fc8000affe4ff */
[----:B------:R4:W-:Y:S04]  /*2660*/  @P1 STG.E desc[UR16][R26.64], R161 ;  /* 0x000000a11a001986 */ /* 0x0009e8000c101910 */
[----:B------:R-:W3:Y:S01]  /*2670*/  @P2 LDG.E.LTC128B R165, desc[UR16][R22.64] ;  /* 0x0000001016a52981 */ /* 0x000ee2000c1e1920 */
[----:B--2---:R-:W-:Y:S01]  /*2680*/  IADD3 R19, P1, R4, 0x20, RZ ;  /* 0x0000002004137810 */ /* 0x004fe20007f3e0ff */
[----:B------:R-:W-:Y:S01]  /*2690*/  BSSY B1, `(.L_x_35) ;  /* 0x000000c000017945 */ /* 0x000fe20003800000 */
[----:B------:R-:W-:Y:S02]  /*26a0*/  ISETP.GT.AND P4, PT, R164, 0x8, P0 ;  /* 0x00000008a400780c */ /* 0x000fe40000784270 */
[----:B0-----:R-:W-:Y:S01]  /*26b0*/  IADD3 R20, P5, R19, R20, RZ ;  /* 0x0000001413147210 */ /* 0x001fe20007fbe0ff */
[----:B------:R-:W-:-:S04]  /*26c0*/  IMAD.X R18, RZ, RZ, R6, P1 ;  /* 0x000000ffff127224 */ /* 0x000fc800008e0606 */
[----:B------:R-:W-:Y:S02]  /*26d0*/  IMAD.X R21, R18, 0x1, R21, P5 ;  /* 0x0000000112157824 */ /* 0x000fe400028e0615 */
[----:B---3--:R-:W-:-:S04]  /*26e0*/  IMAD R28, R165, R10, RZ ;  /* 0x0000000aa51c7224 */ /* 0x008fc800078e02ff */
[----:B------:R-:W-:Y:S01]  /*26f0*/  IMAD R167, R30, R11, R28 ;  /* 0x0000000b1ea77224 */ /* 0x000fe200078e021c */
[----:B------:R-:W-:-:S04]  /*2700*/  IADD3 R28, P0, R154, UR8, RZ ;  /* 0x000000089a1c7c10 */ /* 0x000fc8000ff1e0ff */
[----:B------:R4:W-:Y:S01]  /*2710*/  @P2 STG.E desc[UR16][R20.64], R167 ;  /* 0x000000a714002986 */ /* 0x0009e2000c101910 */
[----:B------:R-:W-:Y:S01]  /*2720*/  IADD3.X R29, R155, UR9, RZ, P0, !PT ;  /* 0x000000099b1d7c10 */ /* 0x000fe200087fe4ff */
[----:B------:R-:W-:Y:S07]  /*2730*/  @!P4 BRA `(.L_x_36) ;  /* 0x000000000004c947 */ /* 0x000fee0003800000 */
[----:B------:R0:W5:Y:S02]  /*2740*/  LDG.E.LTC128B R165, desc[UR16][R28.64] ;  /* 0x000000101ca57981 */ /* 0x000164000c1e1920 */
.L_x_36:
[----:B------:R-:W-:Y:S05]  /*2750*/  BSYNC B1 ;  /* 0x0000000000017941 */ /* 0x000fea0003800000 */
.L_x_35:
[----:B------:R-:W-:Y:S01]  /*2760*/  IADD3 R22, P2, R19, R152, RZ ;  /* 0x0000009813167210 */ /* 0x000fe20007f5e0ff */
[----:B----45:R-:W-:Y:S01]  /*2770*/  IMAD R20, R165, R10, RZ ;  /* 0x0000000aa5147224 */ /* 0x030fe200078e02ff */
[C---:B------:R-:W-:Y:S01]  /*2780*/  ISETP.GT.AND P1, PT, R5.reuse, 0x10, PT ;  /* 0x000000100500780c */ /* 0x040fe20003f24270 */
[----:B------:R-:W-:Y:S01]  /*2790*/  BSSY B1, `(.L_x_37) ;  /* 0x000000b000017945 */ /* 0x000fe20003800000 */
[----:B------:R-:W-:Y:S01]  /*27a0*/  ISETP.GT.AND P0, PT, R5, 0x11, PT ;  /* 0x000000110500780c */ /* 0x000fe20003f04270 */
[----:B------:R-:W-:Y:S01]  /*27b0*/  IMAD R31, R31, R11, R20 ;  /* 0x0000000b1f1f7224 */ /* 0x000fe200078e0214 */
[----:B------:R-:W-:Y:S01]  /*27c0*/  ISETP.GT.AND P5, PT, R164, RZ, P1 ;  /* 0x000000ffa400720c */ /* 0x000fe20000fa4270 */
[----:B------:R-:W-:Y:S01]  /*27d0*/  IMAD.X R23, R18, 0x1, R153, P2 ;  /* 0x0000000112177824 */ /* 0x000fe200010e0699 */
[----:B0-----:R-:W-:Y:S02]  /*27e0*/  IADD3 R28, P2, R24, UR10, RZ ;  /* 0x0000000a181c7c10 */ /* 0x001fe4000ff5e0ff */
[----:B------:R-:W-:-:S02]  /*27f0*/  IADD3 R20, P6, R156, R4, RZ ;  /* 0x000000049c147210 */ /* 0x000fc40007fde0ff */
[----:B------:R0:W-:Y:S01]  /*2800*/  @P4 STG.E desc[UR16][R22.64], R31 ;  /* 0x0000001f16004986 */ /* 0x0001e2000c101910 */
[----:B------:R-:W-:-:S06]  /*2810*/  IADD3.X R29, R25, UR11, RZ, P2, !PT ;  /* 0x0000000b191d7c10 */ /* 0x000fcc00097fe4ff */
[----:B------:R-:W-:Y:S05]  /*2820*/  @!P5 BRA `(.L_x_38) ;  /* 0x000000000004d947 */ /* 0x000fea0003800000 */
[----:B------:R2:W5:Y:S02]  /*2830*/  LDG.E.LTC128B R165, desc[UR16][R28.64] ;  /* 0x000000101ca57981 */ /* 0x000564000c1e1920 */
.L_x_38:
[----:B------:R-:W-:Y:S05]  /*2840*/  BSYNC B1 ;  /* 0x0000000000017941 */ /* 0x000fea0003800000 */
.L_x_37:
[----:B0----5:R-:W-:Y:S01]  /*2850*/  IMAD R22, R165, R10, RZ ;  /* 0x0000000aa5167224 */ /* 0x021fe200078e02ff */
[----:B------:R-:W-:Y:S01]  /*2860*/  ISETP.GT.AND P2, PT, R164, RZ, P0 ;  /* 0x000000ffa400720c */ /* 0x000fe20000744270 */
[----:B------:R-:W-:Y:S01]  /*2870*/  IMAD.X R21, R157, 0x1, R6, P6 ;  /* 0x000000019d157824 */ /* 0x000fe200030e0606 */
[----:B------:R-:W-:Y:S01]  /*2880*/  IADD3 R30, P6, R158, UR10, RZ ;  /* 0x0000000a9e1e7c10 */ /* 0x000fe2000ffde0ff */
[----:B------:R-:W-:Y:S01]  /*2890*/  IMAD R23, R32, R11, R22 ;  /* 0x0000000b20177224 */ /* 0x000fe200078e0216 */
[----:B------:R-:W-:Y:S01]  /*28a0*/  BSSY B1, `(.L_x_39) ;  /* 0x0000006000017945 */ /* 0x000fe20003800000 */
[----:B------:R-:W-:Y:S02]  /*28b0*/  IADD3 R22, P4, R26, R4, RZ ;  /* 0x000000041a167210 */ /* 0x000fe40007f9e0ff */
[----:B------:R-:W-:Y:S01]  /*28c0*/  IADD3.X R31, R159, UR11, RZ, P6, !PT ;  /* 0x0000000b9f1f7c10 */ /* 0x000fe2000b7fe4ff */
[----:B------:R0:W-:Y:S05]  /*28d0*/  @P5 STG.E desc[UR16][R20.64], R23 ;  /* 0x0000001714005986 */ /* 0x0001ea000c101910 */
[----:B------:R-:W-:Y:S05]  /*28e0*/  @!P2 BRA `(.L_x_40) ;  /* 0x000000000004a947 */ /* 0x000fea0003800000 */
[----:B------:R3:W5:Y:S02]  /*28f0*/  LDG.E.LTC128B R165, desc[UR16][R30.64] ;  /* 0x000000101ea57981 */ /* 0x000764000c1e1920 */
.L_x_40:
[----:B------:R-:W-:Y:S05]  /*2900*/  BSYNC B1 ;  /* 0x0000000000017941 */ /* 0x000fea0003800000 */
.L_x_39:
[----:B-----5:R-:W-:Y:S01]  /*2910*/  IMAD R32, R165, R10, RZ ;  /* 0x0000000aa5207224 */ /* 0x020fe200078e02ff */
[----:B------:R-:W-:Y:S01]  /*2920*/  ISETP.GT.AND P1, PT, R164, 0x8, P1 ;  /* 0x00000008a400780c */ /* 0x000fe20000f24270 */
[----:B0-----:R-:W-:Y:S01]  /*2930*/  IMAD.X R23, R27, 0x1, R6, P4 ;  /* 0x000000011b177824 */ /* 0x001fe200020e0606 */
        /* <DEDUP_REMOVED lines=8> */
.L_x_42:
[----:B------:R-:W-:Y:S05]  /*29c0*/  BSYNC B1 ;  /* 0x0000000000017941 */ /* 0x000fea0003800000 */
.L_x_41:
[----:B----45:R-:W-:Y:S01]  /*29d0*/  IMAD R24, R165, R10, RZ ;  /* 0x0000000aa5187224 */ /* 0x030fe200078e02ff */
[----:B------:R-:W-:Y:S01]  /*29e0*/  ISETP.GT.AND P2, PT, R164, 0x8, P0 ;  /* 0x00000008a400780c */ /* 0x000fe20000744270 */
[----:B0-----:R-:W-:Y:S01]  /*29f0*/  IMAD.X R33, R18, 0x1, R157, P5 ;  /* 0x0000000112217824 */ /* 0x001fe200028e069d */
[----:B------:R-:W-:Y:S01]  /*2a00*/  BSSY B1, `(.L_x_43) ;  /* 0x0000007000017945 */ /* 0x000fe20003800000 */
[----:B------:R-:W-:Y:S01]  /*2a10*/  IMAD R153, R34, R11, R24 ;  /* 0x0000000b22997224 */ /* 0x000fe200078e0218 */
[----:B------:R-:W-:-:S04]  /*2a20*/  IADD3 R24, P0, R158, UR8, RZ ;  /* 0x000000089e187c10 */ /* 0x000fc8000ff1e0ff */
[----:B------:R0:W-:Y:S01]  /*2a30*/  @P1 STG.E desc[UR16][R32.64], R153 ;  /* 0x0000009920001986 */ /* 0x0001e2000c101910 */
[----:B------:R-:W-:-:S04]  /*2a40*/  IADD3.X R25, R159, UR9, RZ, P0, !PT ;  /* 0x000000099f197c10 */ /* 0x000fc800087fe4ff */
[----:B------:R-:W-:Y:S05]  /*2a50*/  @!P2 BRA `(.L_x_44) ;  /* 0x000000000004a947 */ /* 0x000fea0003800000 */
[----:B------:R4:W5:Y:S02]  /*2a60*/  LDG.E.LTC128B R165, desc[UR16][R24.64] ;  /* 0x0000001018a57981 */ /* 0x000964000c1e1920 */
.L_x_44:
[----:B------:R-:W-:Y:S05]  /*2a70*/  BSYNC B1 ;  /* 0x0000000000017941 */ /* 0x000fea0003800000 */
.L_x_43:
[----:B------:R-:W-:Y:S01]  /*2a80*/  IADD3 R26, P5, R19, R26, RZ ;  /* 0x0000001a131a7210 */ /* 0x000fe20007fbe0ff */
[----:B----45:R-:W-:Y:S01]  /*2a90*/  IMAD R24, R165, R10, RZ ;  /* 0x0000000aa5187224 */ /* 0x030fe200078e02ff */
[----:B------:R-:W-:Y:S01]  /*2aa0*/  ISETP.GT.AND P1, PT, R5, 0x18, PT ;  /* 0x000000180500780c */ /* 0x000fe20003f24270 */
[----:B------:R-:W-:Y:S01]  /*2ab0*/  BSSY B1, `(.L_x_45) ;  /* 0x000000b000017945 */ /* 0x000fe20003800000 */
[----:B0-----:R-:W-:Y:S01]  /*2ac0*/  IADD3 R32, P6, R28, UR10, RZ ;  /* 0x0000000a1c207c10 */ /* 0x001fe2000ffde0ff */
[----:B------:R-:W-:Y:S01]  /*2ad0*/  IMAD R35, R35, R11, R24 ;  /* 0x0000000b23237224 */ /* 0x000fe200078e0218 */
[----:B------:R-:W-:Y:S01]  /*2ae0*/  ISETP.GT.AND P4, PT, R164, RZ, P1 ;  /* 0x000000ffa400720c */ /* 0x000fe20000f84270 */
[----:B------:R-:W-:Y:S01]  /*2af0*/  IMAD.X R27, R18, 0x1, R27, P5 ;  /* 0x00000001121b7824 */ /* 0x000fe200028e061b */
[----:B------:R-:W-:Y:S02]  /*2b00*/  ISETP.GT.AND P0, PT, R5, 0x19, PT ;  /* 0x000000190500780c */ /* 0x000fe40003f04270 */
[----:B------:R-:W-:-:S02]  /*2b10*/  IADD3 R24, P5, R20, R4, RZ ;  /* 0x0000000414187210 */ /* 0x000fc40007fbe0ff */
[----:B------:R0:W-:Y:S01]  /*2b20*/  @P2 STG.E desc[UR16][R26.64], R35 ;  /* 0x000000231a002986 */ /* 0x0001e2000c101910 */
[----:B------:R-:W-:-:S06]  /*2b30*/  IADD3.X R33, R29, UR11, RZ, P6, !PT ;  /* 0x0000000b1d217c10 */ /* 0x000fcc000b7fe4ff */
[----:B------:R-:W-:Y:S05]  /*2b40*/  @!P4 BRA `(.L_x_46) ;  /* 0x000000000004c947 */ /* 0x000fea0003800000 */
[----:B------:R4:W5:Y:S02]  /*2b50*/  LDG.E.LTC128B R165, desc[UR16][R32.64] ;  /* 0x0000001020a57981 */ /* 0x000964000c1e1920 */
.L_x_46:
[----:B------:R-:W-:Y:S05]  /*2b60*/  BSYNC B1 ;  /* 0x0000000000017941 */ /* 0x000fea0003800000 */
.L_x_45:
        /* <DEDUP_REMOVED lines=11> */
.L_x_48:
[----:B------:R-:W-:Y:S05]  /*2c20*/  BSYNC B1 ;  /* 0x0000000000017941 */ /* 0x000fea0003800000 */
.L_x_47:
[----:B-----5:R-:W-:Y:S01]  /*2c30*/  IMAD R36, R165, R10, RZ ;  /* 0x0000000aa5247224 */ /* 0x020fe200078e02ff */
[----:B------:R-:W-:Y:S01]  /*2c40*/  ISETP.GT.AND P1, PT, R164, 0x8, P1 ;  /* 0x00000008a400780c */ /* 0x000fe20000f24270 */
[----:B0-----:R-:W-:Y:S01]  /*2c50*/  IMAD.X R27, R23, 0x1, R6, P5 ;  /* 0x00000001171b7824 */ /* 0x001fe200028e0606 */
[----:B--2---:R-:W-:Y:S01]  /*2c60*/  IADD3 R28, P4, R28, UR8, RZ ;  /* 0x000000081c1c7c10 */ /* 0x004fe2000ff9e0ff */
[----:B------:R-:W-:Y:S01]  /*2c70*/  IMAD R37, R37, R11, R36 ;  /* 0x0000000b25257224 */ /* 0x000fe200078e0224 */
[----:B------:R-:W-:Y:S01]  /*2c80*/  BSSY B1, `(.L_x_49) ;  /* 0x0000006000017945 */ /* 0x000fe20003800000 */
[----:B------:R-:W-:Y:S02]  /*2c90*/  IADD3 R36, P5, R20, R19, RZ ;  /* 0x0000001314247210 */ /* 0x000fe40007fbe0ff */
[----:B------:R-:W-:Y:S01]  /*2ca0*/  IADD3.X R29, R29, UR9, RZ, P4, !PT ;  /* 0x000000091d1d7c10 */ /* 0x000fe2000a7fe4ff */
[----:B------:R0:W-:Y:S05]  /*2cb0*/  @P2 STG.E desc[UR16][R26.64], R37 ;  /* 0x000000251a002986 */ /* 0x0001ea000c101910 */
[----:B------:R-:W-:Y:S05]  /*2cc0*/  @!P1 BRA `(.L_x_50) ;  /* 0x0000000000049947 */ /* 0x000fea0003800000 */
[----:B------:R2:W5:Y:S02]  /*2cd0*/  LDG.E.LTC128B R165, desc[UR16][R28.64] ;  /* 0x000000101ca57981 */ /* 0x000564000c1e1920 */
.L_x_50:
[----:B------:R-:W-:Y:S05]  /*2ce0*/  BSYNC B1 ;  /* 0x0000000000017941 */ /* 0x000fea0003800000 */
.L_x_49:
[----:B-----5:R-:W-:Y:S01]  /*2cf0*/  IMAD R20, R165, R10, RZ ;  /* 0x0000000aa5147224 */ /* 0x020fe200078e02ff */
[----:B------:R-:W-:Y:S01]  /*2d00*/  ISETP.GT.AND P2, PT, R164, 0x8, P0 ;  /* 0x00000008a400780c */ /* 0x000fe20000744270 */
[----:B0-----:R-:W-:Y:S01]  /*2d10*/  IMAD.X R37, R21, 0x1, R18, P5 ;  /* 0x0000000115257824 */ /* 0x001fe200028e0612 */
[----:B------:R-:W-:Y:S01]  /*2d20*/  BSSY B1, `(.L_x_51) ;  /* 0x0000007000017945 */ /* 0x000fe20003800000 */
[----:B--2---:R-:W-:Y:S01]  /*2d30*/  IMAD R29, R38, R11, R20 ;  /* 0x0000000b261d7224 */ /* 0x004fe200078e0214 */
[----:B------:R-:W-:-:S04]  /*2d40*/  IADD3 R20, P0, R30, UR8, RZ ;  /* 0x000000081e147c10 */ /* 0x000fc8000ff1e0ff */
[----:B------:R0:W-:Y:S01]  /*2d50*/  @P1 STG.E desc[UR16][R36.64], R29 ;  /* 0x0000001d24001986 */ /* 0x0001e2000c101910 */
[----:B------:R-:W-:-:S04]  /*2d60*/  IADD3.X R21, R31, UR9, RZ, P0, !PT ;  /* 0x000000091f157c10 */ /* 0x000fc800087fe4ff */
[----:B------:R-:W-:Y:S05]  /*2d70*/  @!P2 BRA `(.L_x_52) ;  /* 0x000000000004a947 */ /* 0x000fea0003800000 */
[----:B------:R2:W5:Y:S02]  /*2d80*/  LDG.E.LTC128B R165, desc[UR16][R20.64] ;  /* 0x0000001014a57981 */ /* 0x000564000c1e1920 */
.L_x_52:
[----:B------:R-:W-:Y:S05]  /*2d90*/  BSYNC B1 ;  /* 0x0000000000017941 */ /* 0x000fea0003800000 */
.L_x_51:
[----:B------:R-:W-:Y:S01]  /*2da0*/  IADD3 R22, P5, R22, R19, RZ ;  /* 0x0000001316167210 */ /* 0x000fe20007fbe0ff */
[----:B--2--5:R-:W-:Y:S01]  /*2db0*/  IMAD R20, R165, R10, RZ ;  /* 0x0000000aa5147224 */ /* 0x024fe200078e02ff */
[----:B------:R-:W-:Y:S01]  /*2dc0*/  ISETP.GT.AND P1, PT, R5, 0x20, PT ;  /* 0x000000200500780c */ /* 0x000fe20003f24270 */
[----:B------:R-:W-:Y:S01]  /*2dd0*/  BSSY B1, `(.L_x_53) ;  /* 0x000000b000017945 */ /* 0x000fe20003800000 */
[----:B------:R-:W-:Y:S01]  /*2de0*/  IADD3 R28, P6, R32, UR10, RZ ;  /* 0x0000000a201c7c10 */ /* 0x000fe2000ffde0ff */
[----:B------:R-:W-:Y:S01]  /*2df0*/  IMAD R39, R39, R11, R20 ;  /* 0x0000000b27277224 */ /* 0x000fe200078e0214 */
[----:B------:R-:W-:Y:S01]  /*2e00*/  ISETP.GT.AND P4, PT, R164, RZ, P1 ;  /* 0x000000ffa400720c */ /* 0x000fe20000f84270 */
[----:B------:R-:W-:Y:S01]  /*2e10*/  IMAD.X R23, R23, 0x1, R18, P5 ;  /* 0x0000000117177824 */ /* 0x000fe200028e0612 */
[----:B------:R-:W-:Y:S02]  /*2e20*/  ISETP.GT.AND P0, PT, R5, 0x21, PT ;  /* 0x000000210500780c */ /* 0x000fe40003f04270 */
[----:B------:R-:W-:-:S02]  /*2e30*/  IADD3 R20, P5, R24, R4, RZ ;  /* 0x0000000418147210 */ /* 0x000fc40007fbe0ff */
[----:B------:R2:W-:Y:S01]  /*2e40*/  @P2 STG.E desc[UR16][R22.64], R39 ;  /* 0x0000002716002986 */ /* 0x0005e2000c101910 */
[----:B0-----:R-:W-:-:S06]  /*2e50*/  IADD3.X R29, R33, UR11, RZ, P6, !PT ;  /* 0x0000000b211d7c10 */ /* 0x001fcc000b7fe4ff */
[----:B------:R-:W-:Y:S05]  /*2e60*/  @!P4 BRA `(.L_x_54) ;  /* 0x000000000004c947 */ /* 0x000fea0003800000 */
[----:B------:R0:W5:Y:S02]  /*2e70*/  LDG.E.LTC128B R165, desc[UR16][R28.64] ;  /* 0x000000101ca57981 */ /* 0x000164000c1e1920 */
.L_x_54:
[----:B------:R-:W-:Y:S05]  /*2e80*/  BSYNC B1 ;  /* 0x0000000000017941 */ /* 0x000fea0003800000 */
.L_x_53:
[----:B--2--5:R-:W-:Y:S01]  /*2e90*/  IMAD R22, R165, R10, RZ ;  /* 0x0000000aa5167224 */ /* 0x024fe200078e02ff */
[----:B------:R-:W-:Y:S01]  /*2ea0*/  ISETP.GT.AND P2, PT, R164, RZ, P0 ;  /* 0x000000ffa400720c */ /* 0x000fe20000744270 */
[----:B------:R-:W-:Y:S01]  /*2eb0*/  IMAD.X R21, R25, 0x1, R6, P5 ;  /* 0x0000000119157824 */ /* 0x000fe200028e0606 */
[----:B---3--:R-:W-:Y:S01]  /*2ec0*/  IADD3 R30, P6, R34, UR10, RZ ;  /* 0x0000000a221e7c10 */ /* 0x008fe2000ffde0ff */
[----:B------:R-:W-:Y:S01]  /*2ed0*/  IMAD R23, R40, R11, R22 ;  /* 0x0000000b28177224 */ /* 0x000fe200078e0216 */
[----:B------:R-:W-:Y:S01]  /*2ee0*/  BSSY B1, `(.L_x_55) ;  /* 0x0000006000017945 */ /* 0x000fe20003800000 */
[----:B------:R-:W-:Y:S02]  /*2ef0*/  IADD3 R22, P5, R26, R4, RZ ;  /* 0x000000041a167210 */ /* 0x000fe40007fbe0ff */
[----:B------:R-:W-:Y:S01]  /*2f00*/  IADD3.X R31, R35, UR11, RZ, P6, !PT ;  /* 0x0000000b231f7c10 */ /* 0x000fe2000b7fe4ff */
[----:B------:R2:W-:Y:S05]  /*2f10*/  @P4 STG.E desc[UR16][R20.64], R23 ;  /* 0x0000001714004986 */ /* 0x0005ea000c101910 */
[----:B------:R-:W-:Y:S05]  /*2f20*/  @!P2 BRA `(.L_x_56) ;  /* 0x000000000004a947 */ /* 0x000fea0003800000 */
[----:B------:R3:W5:Y:S02]  /*2f30*/  LDG.E.LTC128B R165, desc[UR16][R30.64] ;  /* 0x000000101ea57981 */ /* 0x000764000c1e1920 */
.L_x_56:
[----:B------:R-:W-:Y:S05]  /*2f40*/  BSYNC B1 ;  /* 0x0000000000017941 */ /* 0x000fea0003800000 */
.L_x_55:
[----:B-----5:R-:W-:Y:S01]  /*2f50*/  IMAD R36, R165, R10, RZ ;  /* 0x0000000aa5247224 */ /* 0x020fe200078e02ff */
[----:B------:R-:W-:Y:S01]  /*2f60*/  ISETP.GT.AND P1, PT, R164, 0x8, P1 ;  /* 0x00000008a400780c */ /* 0x000fe20000f24270 */
[----:B--2---:R-:W-:Y:S01]  /*2f70*/  IMAD.X R23, R27, 0x1, R6, P5 ;  /* 0x000000011b177824 */ /* 0x004fe200028e0606 */
[----:B----4-:R-:W-:Y:S01]  /*2f80*/  IADD3 R32, P4, R32, UR8, RZ ;  /* 0x0000000820207c10 */ /* 0x010fe2000ff9e0ff */
[----:B------:R-:W-:Y:S01]  /*2f90*/  IMAD R41, R41, R11, R36 ;  /* 0x0000000b29297224 */ /* 0x000fe200078e0224 */
[----:B------:R-:W-:Y:S01]  /*2fa0*/  BSSY B1, `(.L_x_57) ;  /* 0x0000006000017945 */ /* 0x000fe20003800000 */
[----:B------:R-:W-:Y:S02]  /*2fb0*/  IADD3 R36, P5, R24, R19, RZ ;  /* 0x0000001318247210 */ /* 0x000fe40007fbe0ff */
[----:B------:R-:W-:Y:S01]  /*2fc0*/  IADD3.X R33, R33, UR9, RZ, P4, !PT ;  /* 0x0000000921217c10 */ /* 0x000fe2000a7fe4ff */
[----:B------:R2:W-:Y:S05]  /*2fd0*/  @P2 STG.E desc[UR16][R22.64], R41 ;  /* 0x0000002916002986 */ /* 0x0005ea000c101910 */
[----:B------:R-:W-:Y:S05]  /*2fe0*/  @!P1 BRA `(.L_x_58) ;  /* 0x0000000000049947 */ /* 0x000fea0003800000 */
[----:B------:R4:W5:Y:S02]  /*2ff0*/  LDG.E.LTC128B R165, desc[UR16][R32.64] ;  /* 0x0000001020a57981 */ /* 0x000964000c1e1920 */
.L_x_58:
[----:B------:R-:W-:Y:S05]  /*3000*/  BSYNC B1 ;  /* 0x0000000000017941 */ /* 0x000fea0003800000 */
.L_x_57:
[----:B-----5:R-:W-:Y:S01]  /*3010*/  IMAD R24, R165, R10, RZ ;  /* 0x0000000aa5187224 */ /* 0x020fe200078e02ff */
[----:B------:R-:W-:Y:S01]  /*3020*/  ISETP.GT.AND P2, PT, R164, 0x8, P0 ;  /* 0x00000008a400780c */ /* 0x000fe20000744270 */
[----:B------:R-:W-:Y:S01]  /*3030*/  IMAD.X R37, R25, 0x1, R18, P5 ;  /* 0x0000000119257824 */ /* 0x000fe200028e0612 */
[----:B------:R-:W-:Y:S01]  /*3040*/  BSSY B1, `(.L_x_59) ;  /* 0x0000007000017945 */ /* 0x000fe20003800000 */
[----:B----4-:R-:W-:Y:S01]  /*3050*/  IMAD R33, R42, R11, R24 ;  /* 0x0000000b2a217224 */ /* 0x010fe200078e0218 */
[----:B------:R-:W-:-:S04]  /*3060*/  IADD3 R24, P0, R34, UR8, RZ ;  /* 0x0000000822187c10 */ /* 0x000fc8000ff1e0ff */
[----:B------:R4:W-:Y:S01]  /*3070*/  @P1 STG.E desc[UR16][R36.64], R33 ;  /* 0x0000002124001986 */ /* 0x0009e2000c101910 */
[----:B------:R-:W-:-:S04]  /*3080*/  IADD3.X R25, R35, UR9, RZ, P0, !PT ;  /* 0x0000000923197c10 */ /* 0x000fc800087fe4ff */
[----:B------:R-:W-:Y:S05]  /*3090*/  @!P2 BRA `(.L_x_60) ;  /* 0x000000000004a947 */ /* 0x000fea0003800000 */
[----:B------:R0:W5:Y:S02]  /*30a0*/  LDG.E.LTC128B R165, desc[UR16][R24.64] ;  /* 0x0000001018a57981 */ /* 0x000164000c1e1920 */
.L_x_60:
[----:B------:R-:W-:Y:S05]  /*30b0*/  BSYNC B1 ;  /* 0x0000000000017941 */ /* 0x000fea0003800000 */
.L_x_59:
[----:B------:R-:W-:Y:S01]  /*30c0*/  IADD3 R26, P5, R26, R19, RZ ;  /* 0x000000131a1a7210 */ /* 0x000fe20007fbe0ff */
[----:B0----5:R-:W-:Y:S01]  /*30d0*/  IMAD R24, R165, R10, RZ ;  /* 0x0000000aa5187224 */ /* 0x021fe200078e02ff */
        /* <DEDUP_REMOVED lines=9> */
[----:B----4-:R-:W-:-:S06]  /*3170*/  IADD3.X R33, R29, UR11, RZ, P6, !PT ;  /* 0x0000000b1d217c10 */ /* 0x010fcc000b7fe4ff */
[----:B------:R-:W-:Y:S05]  /*3180*/  @!P4 BRA `(.L_x_62) ;  /* 0x000000000004c947 */ /* 0x000fea0003800000 */
[----:B------:R4:W5:Y:S02]  /*3190*/  LDG.E.LTC128B R165, desc[UR16][R32.64] ;  /* 0x0000001020a57981 */ /* 0x000964000c1e1920 */
.L_x_62:
[----:B------:R-:W-:Y:S05]  /*31a0*/  BSYNC B1 ;  /* 0x0000000000017941 */ /* 0x000fea0003800000 */
.L_x_61:
        /* <DEDUP_REMOVED lines=11> */
.L_x_64:
[----:B------:R-:W-:Y:S05]  /*3260*/  BSYNC B1 ;  /* 0x0000000000017941 */ /* 0x000fea0003800000 */
.L_x_63:
        /* <DEDUP_REMOVED lines=11> */
.L_x_66:
[----:B------:R-:W-:Y:S05]  /*3320*/  BSYNC B1 ;  /* 0x0000000000017941 */ /* 0x000fea0003800000 */
.L_x_65:
[----:B-----5:R-:W-:Y:S01]  /*3330*/  IMAD R20, R165, R10, RZ ;  /* 0x0000000aa5147224 */ /* 0x020fe200078e02ff */
[----:B------:R-:W-:Y:S01]  /*3340*/  ISETP.GT.AND P2, PT, R164, 0x8, P0 ;  /* 0x00000008a400780c */ /* 0x000fe20000744270 */
[----:B------:R-:W-:Y:S01]  /*3350*/  IMAD.X R37, R21, 0x1, R18, P5 ;  /* 0x0000000115257824 */ /* 0x000fe200028e0612 */
[----:B------:R-:W-:Y:S01]  /*3360*/  BSSY B1, `(.L_x_67) ;  /* 0x0000007000017945 */ /* 0x000fe20003800000 */
[----:B0-----:R-:W-:Y:S01]  /*3370*/  IMAD R29, R46, R11, R20 ;  /* 0x0000000b2e1d7224 */ /* 0x001fe200078e0214 */
[----:B------:R-:W-:-:S04]  /*3380*/  IADD3 R20, P0, R30, UR8, RZ ;  /* 0x000000081e147c10 */ /* 0x000fc8000ff1e0ff */
[----:B------:R0:W-:Y:S01]  /*3390*/  @P1 STG.E desc[UR16][R36.64], R29 ;  /* 0x0000001d24001986 */ /* 0x0001e2000c101910 */
[----:B------:R-:W-:-:S04]  /*33a0*/  IADD3.X R21, R31, UR9, RZ, P0, !PT ;  /* 0x000000091f157c10 */ /* 0x000fc800087fe4ff */
[----:B------:R-:W-:Y:S05]  /*33b0*/  @!P2 BRA `(.L_x_68) ;  /* 0x000000000004a947 */ /* 0x000fea0003800000 */
[----:B------:R0:W5:Y:S02]  /*33c0*/  LDG.E.LTC128B R165, desc[UR16][R20.64] ;  /* 0x0000001014a57981 */ /* 0x000164000c1e1920 */
.L_x_68:
[----:B------:R-:W-:Y:S05]  /*33d0*/  BSYNC B1 ;  /* 0x0000000000017941 */ /* 0x000fea0003800000 */
.L_x_67:
[----:B0-----:R-:W-:Y:S01]  /*33e0*/  IADD3 R20, P5, R22, R19, RZ ;  /* 0x0000001316147210 */ /* 0x001fe20007fbe0ff */
[----:B-----5:R-:W-:Y:S01]  /*33f0*/  IMAD R28, R165, R10, RZ ;  /* 0x0000000aa51c7224 */ /* 0x020fe200078e02ff */
[----:B------:R-:W-:Y:S01]  /*3400*/  ISETP.GT.AND P1, PT, R5, 0x30, PT ;  /* 0x000000300500780c */ /* 0x000fe20003f24270 */
[----:B------:R-:W-:Y:S01]  /*3410*/  BSSY B1, `(.L_x_69) ;  /* 0x000000b000017945 */ /* 0x000fe20003800000 */
[----:B--2---:R-:W-:Y:S01]  /*3420*/  IADD3 R22, P6, R32, UR10, RZ ;  /* 0x0000000a20167c10 */ /* 0x004fe2000ffde0ff */
        /* <DEDUP_REMOVED lines=9> */
.L_x_70:
[----:B------:R-:W-:Y:S05]  /*34c0*/  BSYNC B1 ;  /* 0x0000000000017941 */ /* 0x000fea0003800000 */
.L_x_69:
[----:B0----5:R-:W-:Y:S01]  /*34d0*/  IMAD R20, R165, R10, RZ ;  /* 0x0000000aa5147224 */ /* 0x021fe200078e02ff */
[----:B------:R-:W-:Y:S01]  /*34e0*/  ISETP.GT.AND P2, PT, R164, RZ, P0 ;  /* 0x000000ffa400720c */ /* 0x000fe20000744270 */
[----:B------:R-:W-:Y:S01]  /*34f0*/  IMAD.X R29, R25, 0x1, R6, P5 ;  /* 0x00000001191d7824 */ /* 0x000fe200028e0606 */
[----:B------:R-:W-:Y:S01]  /*3500*/  BSSY B1, `(.L_x_71) ;  /* 0x0000008000017945 */ /* 0x000fe20003800000 */
[----:B---3--:R-:W-:Y:S01]  /*3510*/  IMAD R31, R48, R11, R20 ;  /* 0x0000000b301f7224 */ /* 0x008fe200078e0214 */
[----:B------:R-:W-:Y:S02]  /*3520*/  IADD3 R20, P6, R34, UR10, RZ ;  /* 0x0000000a22147c10 */ /* 0x000fe4000ffde0ff */
[----:B------:R-:W-:Y:S02]  /*3530*/  IADD3 R30, P5, R26, R4, RZ ;  /* 0x000000041a1e7210 */ /* 0x000fe40007fbe0ff */
[----:B------:R0:W-:Y:S01]  /*3540*/  @P4 STG.E desc[UR16][R28.64], R31 ;  /* 0x0000001f1c004986 */ /* 0x0001e2000c101910 */
[----:B------:R-:W-:-:S04]  /*3550*/  IADD3.X R21, R35, UR11, RZ, P6, !PT ;  /* 0x0000000b23157c10 */ /* 0x000fc8000b7fe4ff */
[----:B------:R-:W-:Y:S06]  /*3560*/  @!P2 BRA `(.L_x_72) ;  /* 0x000000000004a947 */ /* 0x000fec0003800000 */
[----:B------:R3:W5:Y:S02]  /*3570*/  LDG.E.LTC128B R165, desc[UR16][R20.64] ;  /* 0x0000001014a57981 */ /* 0x000764000c1e1920 */
.L_x_72:
[----:B------:R-:W-:Y:S05]  /*3580*/  BSYNC B1 ;  /* 0x0000000000017941 */ /* 0x000fea0003800000 */
.L_x_71:
[----:B-----5:R-:W-:Y:S01]  /*3590*/  IMAD R36, R165, R10, RZ ;  /* 0x0000000aa5247224 */ /* 0x020fe200078e02ff */
[----:B------:R-:W-:Y:S01]  /*35a0*/  ISETP.GT.AND P1, PT, R164, 0x8, P1 ;  /* 0x00000008a400780c */ /* 0x000fe20000f24270 */
[----:B0-----:R-:W-:Y:S01]  /*35b0*/  IMAD.X R31, R27, 0x1, R6, P5 ;  /* 0x000000011b1f7824 */ /* 0x001fe200028e0606 */
        /* <DEDUP_REMOVED lines=8> */
.L_x_74:
[----:B------:R-:W-:Y:S05]  /*3640*/  BSYNC B1 ;  /* 0x0000000000017941 */ /* 0x000fea0003800000 */
.L_x_73:
        /* <DEDUP_REMOVED lines=10> */
.L_x_76:
[----:B------:R-:W-:Y:S05]  /*36f0*/  BSYNC B1 ;  /* 0x0000000000017941 */ /* 0x000fea0003800000 */
.L_x_75:
[----:B0-----:R-:W-:Y:S01]  /*3700*/  IADD3 R24, P5, R26, R19, RZ ;  /* 0x000000131a187210 */ /* 0x001fe20007fbe0ff */
[----:B-----5:R-:W-:Y:S01]  /*3710*/  IMAD R32, R165, R10, RZ ;  /* 0x0000000aa5207224 */ /* 0x020fe200078e02ff */
        /* <DEDUP_REMOVED lines=12> */
.L_x_78:
[----:B------:R-:W-:Y:S05]  /*37e0*/  BSYNC B1 ;  /* 0x0000000000017941 */ /* 0x000fea0003800000 */
.L_x_77:
[----:B0----5:R-:W-:Y:S01]  /*37f0*/  IMAD R24, R165, R10, RZ ;  /* 0x0000000aa5187224 */ /* 0x021fe200078e02ff */
[----:B------:R-:W-:Y:S01]  /*3800*/  ISETP.GT.AND P2, PT, R164, RZ, P0 ;  /* 0x000000ffa400720c */ /* 0x000fe20000744270 */
[----:B----4-:R-:W-:Y:S01]  /*3810*/  IMAD.X R33, R29, 0x1, R6, P5 ;  /* 0x000000011d217824 */ /* 0x010fe200028e0606 */
[----:B------:R-:W-:Y:S01]  /*3820*/  BSSY B1, `(.L_x_79) ;  /* 0x0000008000017945 */ /* 0x000fe20003800000 */
[----:B------:R-:W-:Y:S01]  /*3830*/  IMAD R35, R52, R11, R24 ;  /* 0x0000000b34237224 */ /* 0x000fe200078e0218 */
[----:B------:R-:W-:Y:S02]  /*3840*/  IADD3 R24, P6, R20, UR10, RZ ;  /* 0x0000000a14187c10 */ /* 0x000fe4000ffde0ff */
[----:B------:R-:W-:Y:S02]  /*3850*/  IADD3 R34, P5, R30, R4, RZ ;  /* 0x000000041e227210 */ /* 0x000fe40007fbe0ff */
[----:B------:R0:W-:Y:S01]  /*3860*/  @P4 STG.E desc[UR16][R32.64], R35 ;  /* 0x0000002320004986 */ /* 0x0001e2000c101910 */
[----:B------:R-:W-:-:S04]  /*3870*/  IADD3.X R25, R21, UR11, RZ, P6, !PT ;  /* 0x0000000b15197c10 */ /* 0x000fc8000b7fe4ff */
[----:B------:R-:W-:Y:S06]  /*3880*/  @!P2 BRA `(.L_x_80) ;  /* 0x000000000004a947 */ /* 0x000fec0003800000 */
[----:B------:R4:W5:Y:S02]  /*3890*/  LDG.E.LTC128B R165, desc[UR16][R24.64] ;  /* 0x0000001018a57981 */ /* 0x000964000c1e1920 */
.L_x_80:
[----:B------:R-:W-:Y:S05]  /*38a0*/  BSYNC B1 ;  /* 0x0000000000017941 */ /* 0x000fea0003800000 */
.L_x_79:
        /* <DEDUP_REMOVED lines=11> */
.L_x_82:
[----:B------:R-:W-:Y:S05]  /*3960*/  BSYNC B1 ;  /* 0x0000000000017941 */ /* 0x000fea0003800000 */
.L_x_81:
[----:B--2--5:R-:W-:Y:S01]  /*3970*/  IMAD R22, R165, R10, RZ ;  /* 0x0000000aa5167224 */ /* 0x024fe200078e02ff */
[----:B------:R-:W-:Y:S01]  /*3980*/  ISETP.GT.AND P2, PT, R164, 0x8, P0 ;  /* 0x00000008a400780c */ /* 0x000fe20000744270 */
[----:B------:R-:W-:Y:S01]  /*3990*/  IMAD.X R37, R29, 0x1, R18, P5 ;  /* 0x000000011d257824 */ /* 0x000fe200028e0612 */
[----:B---3--:R-:W-:Y:S01]  /*39a0*/  IADD3 R20, P0, R20, UR8, RZ ;  /* 0x0000000814147c10 */ /* 0x008fe2000ff1e0ff */
[----:B------:R-:W-:Y:S01]  /*39b0*/  IMAD R23, R54, R11, R22 ;  /* 0x0000000b36177224 */ /* 0x000fe200078e0216 */
[----:B------:R-:W-:Y:S02]  /*39c0*/  BSSY B1, `(.L_x_83) ;  /* 0x0000005000017945 */ /* 0x000fe40003800000 */
[----:B------:R-:W-:Y:S02]  /*39d0*/  IADD3.X R21, R21, UR9, RZ, P0, !PT ;  /* 0x0000000915157c10 */ /* 0x000fe400087fe4ff */
[----:B------:R2:W-:Y:S05]  /*39e0*/  @P1 STG.E desc[UR16][R36.64], R23 ;  /* 0x0000001724001986 */ /* 0x0005ea000c101910 */
[----:B------:R-:W-:Y:S05]  /*39f0*/  @!P2 BRA `(.L_x_84) ;  /* 0x000000000004a947 */ /* 0x000fea0003800000 */
[----:B------:R3:W5:Y:S02]  /*3a00*/  LDG.E.LTC128B R165, desc[UR16][R20.64] ;  /* 0x0000001014a57981 */ /* 0x000764000c1e1920 */
.L_x_84:
[----:B------:R-:W-:Y:S05]  /*3a10*/  BSYNC B1 ;  /* 0x0000000000017941 */ /* 0x000fea0003800000 */
.L_x_83:
[----:B---3--:R-:W-:Y:S01]  /*3a20*/  IADD3 R20, P5, R30, R19, RZ ;  /* 0x000000131e147210 */ /* 0x008fe20007fbe0ff */
[----:B-----5:R-:W-:Y:S01]  /*3a30*/  IMAD R22, R165, R10, RZ ;  /* 0x0000000aa5167224 */ /* 0x020fe200078e02ff */
[C---:B------:R-:W-:Y:S01]  /*3a40*/  ISETP.GT.AND P1, PT, R5.reuse, 0x40, PT ;  /* 0x000000400500780c */ /* 0x040fe20003f24270 */
[----:B------:R-:W-:Y:S01]  /*3a50*/  BSSY B1, `(.L_x_85) ;  /* 0x000000b000017945 */ /* 0x000fe20003800000 */
[----:B------:R-:W-:Y:S01]  /*3a60*/  ISETP.GT.AND P0, PT, R5, 0x41, PT ;  /* 0x000000410500780c */ /* 0x000fe20003f04270 */
[----:B------:R-:W-:Y:S01]  /*3a70*/  IMAD R55, R55, R11, R22 ;  /* 0x0000000b37377224 */ /* 0x000fe200078e0216 */
[----:B------:R-:W-:Y:S01]  /*3a80*/  ISETP.GT.AND P4, PT, R164, RZ, P1 ;  /* 0x000000ffa400720c */ /* 0x000fe20000f84270 */
[----:B------:R-:W-:Y:S01]  /*3a90*/  IMAD.X R21, R31, 0x1, R18, P5 ;  /* 0x000000011f157824 */ /* 0x000fe200028e0612 */
[----:B------:R-:W-:Y:S02]  /*3aa0*/  IADD3 R22, P6, R26, UR10, RZ ;  /* 0x0000000a1a167c10 */ /* 0x000fe4000ffde0ff */
[----:B------:R-:W-:-:S02]  /*3ab0*/  IADD3 R28, P5, R32, R4, RZ ;  /* 0x00000004201c7210 */ /* 0x000fc40007fbe0ff */
[----:B------:R3:W-:Y:S01]  /*3ac0*/  @P2 STG.E desc[UR16][R20.64], R55 ;  /* 0x0000003714002986 */ /* 0x0007e2000c101910 */
[----:B--2---:R-:W-:-:S06]  /*3ad0*/  IADD3.X R23, R27, UR11, RZ, P6, !PT ;  /* 0x0000000b1b177c10 */ /* 0x004fcc000b7fe4ff */
[----:B------:R-:W-:Y:S05]  /*3ae0*/  @!P4 BRA `(.L_x_86) ;  /* 0x000000000004c947 */ /* 0x000fea0003800000 */
[----:B------:R2:W5:Y:S02]  /*3af0*/  LDG.E.LTC128B R165, desc[UR16][R22.64] ;  /* 0x0000001016a57981 */ /* 0x000564000c1e1920 */
.L_x_86:
[----:B------:R-:W-:Y:S05]  /*3b00*/  BSYNC B1 ;  /* 0x0000000000017941 */ /* 0x000fea0003800000 */
.L_x_85:
[----:B---3-5:R-:W-:Y:S01]  /*3b10*/  IMAD R20, R165, R10, RZ ;  /* 0x0000000aa5147224 */ /* 0x028fe200078e02ff */
[----:B------:R-:W-:Y:S01]  /*3b20*/  ISETP.GT.AND P2, PT, R164, RZ, P0 ;  /* 0x000000ffa400720c */ /* 0x000fe20000744270 */
[----:B------:R-:W-:Y:S01]  /*3b30*/  IMAD.X R29, R33, 0x1, R6, P5 ;  /* 0x00000001211d7824 */ /* 0x000fe200028e0606 */
        /* <DEDUP_REMOVED lines=8> */
.L_x_88:
[----:B------:R-:W-:Y:S05]  /*3bc0*/  BSYNC B1 ;  /* 0x0000000000017941 */ /* 0x000fea0003800000 */
.L_x_87:
[----:B-----5:R-:W-:Y:S01]  /*3bd0*/  IMAD R36, R165, R10, RZ ;  /* 0x0000000aa5247224 */ /* 0x020fe200078e02ff */
[----:B------:R-:W-:Y:S01]  /*3be0*/  ISETP.GT.AND P1, PT, R164, 0x8, P1 ;  /* 0x00000008a400780c */ /* 0x000fe20000f24270 */
[----:B---3--:R-:W-:Y:S01]  /*3bf0*/  IMAD.X R31, R35, 0x1, R6, P5 ;  /* 0x00000001231f7824 */ /* 0x008fe200028e0606 */
        /* <DEDUP_REMOVED lines=8> */
.L_x_90:
[----:B------:R-:W-:Y:S05]  /*3c80*/  BSYNC B1 ;  /* 0x0000000000017941 */ /* 0x000fea0003800000 */
.L_x_89:
[----:B0----5:R-:W-:Y:S01]  /*3c90*/  IMAD R26, R165, R10, RZ ;  /* 0x0000000aa51a7224 */ /* 0x021fe200078e02ff */
[----:B------:R-:W-:Y:S01]  /*3ca0*/  ISETP.GT.AND P2, PT, R164, 0x8, P0 ;  /* 0x00000008a400780c */ /* 0x000fe20000744270 */
[----:B------:R-:W-:Y:S01]  /*3cb0*/  IMAD.X R37, R33, 0x1, R18, P5 ;  /* 0x0000000121257824 */ /* 0x000fe200028e0612 */
[----:B----4-:R-:W-:Y:S01]  /*3cc0*/  IADD3 R24, P0, R24, UR8, RZ ;  /* 0x0000000818187c10 */ /* 0x010fe2000ff1e0ff */
[----:B------:R-:W-:Y:S01]  /*3cd0*/  IMAD R27, R58, R11, R26 ;  /* 0x0000000b3a1b7224 */ /* 0x000fe200078e021a */
[----:B------:R-:W-:Y:S02]  /*3ce0*/  BSSY B1, `(.L_x_91) ;  /* 0x0000005000017945 */ /* 0x000fe40003800000 */
[----:B------:R-:W-:Y:S02]  /*3cf0*/  IADD3.X R25, R25, UR9, RZ, P0, !PT ;  /* 0x0000000919197c10 */ /* 0x000fe400087fe4ff */
[----:B------:R0:W-:Y:S05]  /*3d00*/  @P1 STG.E desc[UR16][R36.64], R27 ;  /* 0x0000001b24001986 */ /* 0x0001ea000c101910 */
[----:B------:R-:W-:Y:S05]  /*3d10*/  @!P2 BRA `(.L_x_92) ;  /* 0x000000000004a947 */ /* 0x000fea0003800000 */
[----:B------:R4:W5:Y:S02]  /*3d20*/  LDG.E.LTC128B R165, desc[UR16][R24.64] ;  /* 0x0000001018a57981 */ /* 0x000964000c1e1920 */
.L_x_92:
[----:B------:R-:W-:Y:S05]  /*3d30*/  BSYNC B1 ;  /* 0x0000000000017941 */ /* 0x000fea0003800000 */
.L_x_91:
[----:B----4-:R-:W-:Y:S01]  /*3d40*/  IADD3 R24, P5, R34, R19, RZ ;  /* 0x0000001322187210 */ /* 0x010fe20007fbe0ff */
        /* <DEDUP_REMOVED lines=10> */
[----:B0-----:R-:W-:-:S06]  /*3df0*/  IADD3.X R27, R23, UR11, RZ, P6, !PT ;  /* 0x0000000b171b7c10 */ /* 0x001fcc000b7fe4ff */
[----:B------:R-:W-:Y:S05]  /*3e00*/  @!P4 BRA `(.L_x_94) ;  /* 0x000000000004c947 */ /* 0x000fea0003800000 */
[----:B------:R0:W5:Y:S02]  /*3e10*/  LDG.E.LTC128B R165, desc[UR16][R26.64] ;  /* 0x000000101aa57981 */ /* 0x000164000c1e1920 */
.L_x_94:
[----:B------:R-:W-:Y:S05]  /*3e20*/  BSYNC B1 ;  /* 0x0000000000017941 */ /* 0x000fea0003800000 */
.L_x_93:
[----:B----45:R-:W-:Y:S01]  /*3e30*/  IMAD R24, R165, R10, RZ ;  /* 0x0000000aa5187224 */ /* 0x030fe200078e02ff */
        /* <DEDUP_REMOVED lines=10> */
.L_x_96:
[----:B------:R-:W-:Y:S05]  /*3ee0*/  BSYNC B1 ;  /* 0x0000000000017941 */ /* 0x000fea0003800000 */
.L_x_95:
[----:B-----5:R-:W-:Y:S01]  /*3ef0*/  IMAD R36, R165, R10, RZ ;  /* 0x0000000aa5247224 */ /* 0x020fe200078e02ff */
[----:B------:R-:W-:Y:S01]  /*3f00*/  ISETP.GT.AND P1, PT, R164, 0x8, P1 ;  /* 0x00000008a400780c */ /* 0x000fe20000f24270 */
[----:B----4-:R-:W-:Y:S01]  /*3f10*/  IMAD.X R35, R31, 0x1, R6, P5 ;  /* 0x000000011f237824 */ /* 0x010fe200028e0606 */
        /* <DEDUP_REMOVED lines=8> */
.L_x_98:
[----:B------:R-:W-:Y:S05]  /*3fa0*/  BSYNC B1 ;  /* 0x0000000000017941 */ /* 0x000fea0003800000 */
.L_x_97:
[----:B----45:R-:W-:Y:S01]  /*3fb0*/  IMAD R22, R165, R10, RZ ;  /* 0x0000000aa5167224 */ /* 0x030fe200078e02ff */
[----:B------:R-:W-:Y:S01]  /*3fc0*/  ISETP.GT.AND P2, PT, R164, 0x8, P0 ;  /* 0x00000008a400780c */ /* 0x000fe20000744270 */
[----:B------:R-:W-:Y:S01]  /*3fd0*/  IMAD.X R37, R29, 0x1, R18, P5 ;  /* 0x000000011d257824 */ /* 0x000fe200028e0612 */
[----:B------:R-:W-:Y:S01]  /*3fe0*/  IADD3 R20, P0, R20, UR8, RZ ;  /* 0x0000000814147c10 */ /* 0x000fe2000ff1e0ff */
[----:B------:R-:W-:Y:S01]  /*3ff0*/  IMAD R23, R62, R11, R22 ;  /* 0x0000000b3e177224 */ /* 0x000fe200078e0216 */
[----:B------:R-:W-:Y:S02]  /*4000*/  BSSY B1, `(.L_x_99) ;  /* 0x0000005000017945 */ /* 0x000fe40003800000 */
[----:B------:R-:W-:Y:S02]  /*4010*/  IADD3.X R21, R21, UR9, RZ, P0, !PT ;  /* 0x0000000915157c10 */ /* 0x000fe400087fe4ff */
[----:B------:R4:W-:Y:S05]  /*4020*/  @P1 STG.E desc[UR16][R36.64], R23 ;  /* 0x0000001724001986 */ /* 0x0009ea000c101910 */
[----:B------:R-:W-:Y:S05]  /*4030*/  @!P2 BRA `(.L_x_100) ;  /* 0x000000000004a947 */ /* 0x000fea0003800000 */
[----:B------:R0:W5:Y:S02]  /*4040*/  LDG.E.LTC128B R165, desc[UR16][R20.64] ;  /* 0x0000001014a57981 */ /* 0x000164000c1e1920 */
.L_x_100:
[----:B------:R-:W-:Y:S05]  /*4050*/  BSYNC B1 ;  /* 0x0000000000017941 */ /* 0x000fea0003800000 */
.L_x_99:
[----:B0-----:R-:W-:Y:S01]  /*4060*/  IADD3 R20, P5, R30, R19, RZ ;  /* 0x000000131e147210 */ /* 0x001fe20007fbe0ff */
        /* <DEDUP_REMOVED lines=10> */
[----:B----4-:R-:W-:-:S06]  /*4110*/  IADD3.X R23, R27, UR11, RZ, P6, !PT ;  /* 0x0000000b1b177c10 */ /* 0x010fcc000b7fe4ff */
[----:B------:R-:W-:Y:S05]  /*4120*/  @!P4 BRA `(.L_x_102) ;  /* 0x000000000004c947 */ /* 0x000fea0003800000 */
[----:B------:R4:W5:Y:S02]  /*4130*/  LDG.E.LTC128B R165, desc[UR16][R22.64] ;  /* 0x0000001016a57981 */ /* 0x000964000c1e1920 */
.L_x_102:
[----:B------:R-:W-:Y:S05]  /*4140*/  BSYNC B1 ;  /* 0x0000000000017941 */ /* 0x000fea0003800000 */
.L_x_101:
        /* <DEDUP_REMOVED lines=11> */
.L_x_104:
[----:B------:R-:W-:Y:S05]  /*4200*/  BSYNC B1 ;  /* 0x0000000000017941 */ /* 0x000fea0003800000 */
.L_x_103:
        /* <DEDUP_REMOVED lines=11> */
.L_x_106:
[----:B------:R-:W-:Y:S05]  /*42c0*/  BSYNC B1 ;  /* 0x0000000000017941 */ /* 0x000fea0003800000 */
.L_x_105:
[----:B0----5:R-:W-:Y:S01]  /*42d0*/  IMAD R26, R165, R10, RZ ;  /* 0x0000000aa51a7224 */ /* 0x021fe200078e02ff */
        /* <DEDUP_REMOVED lines=9> */
.L_x_108:
[----:B------:R-:W-:Y:S05]  /*4370*/  BSYNC B1 ;  /* 0x0000000000017941 */ /* 0x000fea0003800000 */
.L_x_107:
        /* <DEDUP_REMOVED lines=11> */
[----:B------:R-:W-:-:S06]  /*4430*/  IADD3.X R27, R23, UR11, RZ, P6, !PT ;  /* 0x0000000b171b7c10 */ /* 0x000fcc000b7fe4ff */
[----:B------:R-:W-:Y:S05]  /*4440*/  @!P4 BRA `(.L_x_110) ;  /* 0x000000000004c947 */ /* 0x000fea0003800000 */
[----:B------:R0:W5:Y:S02]  /*4450*/  LDG.E.LTC128B R165, desc[UR16][R26.64] ;  /* 0x000000101aa57981 */ /* 0x000164000c1e1920 */
.L_x_110:
[----:B------:R-:W-:Y:S05]  /*4460*/  BSYNC B1 ;  /* 0x0000000000017941 */ /* 0x000fea0003800000 */
.L_x_109:
[----:B0----5:R-:W-:Y:S01]  /*4470*/  IMAD R24, R165, R10, RZ ;  /* 0x0000000aa5187224 */ /* 0x021fe200078e02ff */
[----:B------:R-:W-:Y:S01]  /*4480*/  ISETP.GT.AND P2, PT, R164, RZ, P0 ;  /* 0x000000ffa400720c */ /* 0x000fe20000744270 */
[----:B------:R-:W-:Y:S01]  /*4490*/  IMAD.X R33, R29, 0x1, R6, P5 ;  /* 0x000000011d217824 */ /* 0x000fe200028e0606 */
[----:B------:R-:W-:Y:S01]  /*44a0*/  BSSY B1, `(.L_x_111) ;  /* 0x0000008000017945 */ /* 0x000fe20003800000 */
[----:B--2---:R-:W-:Y:S01]  /*44b0*/  IMAD R35, R68, R11, R24 ;  /* 0x0000000b44237224 */ /* 0x004fe200078e0218 */
[----:B------:R-:W-:Y:S02]  /*44c0*/  IADD3 R24, P6, R20, UR10, RZ ;  /* 0x0000000a14187c10 */ /* 0x000fe4000ffde0ff */
[----:B------:R-:W-:Y:S02]  /*44d0*/  IADD3 R34, P5, R30, R4, RZ ;  /* 0x000000041e227210 */ /* 0x000fe40007fbe0ff */
[----:B------:R0:W-:Y:S01]  /*44e0*/  @P4 STG.E desc[UR16][R32.64], R35 ;  /* 0x0000002320004986 */ /* 0x0001e2000c101910 */
[----:B------:R-:W-:-:S04]  /*44f0*/  IADD3.X R25, R21, UR11, RZ, P6, !PT ;  /* 0x0000000b15197c10 */ /* 0x000fc8000b7fe4ff */
[----:B------:R-:W-:Y:S06]  /*4500*/  @!P2 BRA `(.L_x_112) ;  /* 0x000000000004a947 */ /* 0x000fec0003800000 */
[----:B------:R2:W5:Y:S02]  /*4510*/  LDG.E.LTC128B R165, desc[UR16][R24.64] ;  /* 0x0000001018a57981 */ /* 0x000564000c1e1920 */
.L_x_112:
[----:B------:R-:W-:Y:S05]  /*4520*/  BSYNC B1 ;  /* 0x0000000000017941 */ /* 0x000fea0003800000 */
.L_x_111:
        /* <DEDUP_REMOVED lines=11> */
.L_x_114:
[----:B------:R-:W-:Y:S05]  /*45e0*/  BSYNC B1 ;  /* 0x0000000000017941 */ /* 0x000fea0003800000 */
.L_x_113:
[----:B----45:R-:W-:Y:S01]  /*45f0*/  IMAD R22, R165, R10, RZ ;  /* 0x0000000aa5167224 */ /* 0x030fe200078e02ff */
        /* <DEDUP_REMOVED lines=9> */
.L_x_116:
[----:B------:R-:W-:Y:S05]  /*4690*/  BSYNC B1 ;  /* 0x0000000000017941 */ /* 0x000fea0003800000 */
.L_x_115:
        /* <DEDUP_REMOVED lines=11> */
[----:B---3--:R-:W-:-:S06]  /*4750*/  IADD3.X R23, R27, UR11, RZ, P6, !PT ;  /* 0x0000000b1b177c10 */ /* 0x008fcc000b7fe4ff */
[----:B------:R-:W-:Y:S05]  /*4760*/  @!P4 BRA `(.L_x_118) ;  /* 0x000000000004c947 */ /* 0x000fea0003800000 */
[----:B------:R3:W5:Y:S02]  /*4770*/  LDG.E.LTC128B R165, desc[UR16][R22.64] ;  /* 0x0000001016a57981 */ /* 0x000764000c1e1920 */
.L_x_118:
[----:B------:R-:W-:Y:S05]  /*4780*/  BSYNC B1 ;  /* 0x0000000000017941 */ /* 0x000fea0003800000 */
.L_x_117:
        /* <DEDUP_REMOVED lines=11> */
.L_x_120:
[----:B------:R-:W-:Y:S05]  /*4840*/  BSYNC B1 ;  /* 0x0000000000017941 */ /* 0x000fea0003800000 */
.L_x_119:
[----:B-----5:R-:W-:Y:S01]  /*4850*/  IMAD R36, R165, R10, RZ ;  /* 0x0000000aa5247224 */ /* 0x020fe200078e02ff */
[----:B------:R-:W-:Y:S01]  /*4860*/  ISETP.GT.AND P1, PT, R164, 0x8, P1 ;  /* 0x00000008a400780c */ /* 0x000fe20000f24270 */
[----:B----4-:R-:W-:Y:S01]  /*4870*/  IMAD.X R31, R35, 0x1, R6, P5 ;  /* 0x00000001231f7824 */ /* 0x010fe200028e0606 */
        /* <DEDUP_REMOVED lines=8> */
.L_x_122:
[----:B------:R-:W-:Y:S05]  /*4900*/  BSYNC B1 ;  /* 0x0000000000017941 */ /* 0x000fea0003800000 */
.L_x_121:
[----:B0----5:R-:W-:Y:S01]  /*4910*/  IMAD R26, R165, R10, RZ ;  /* 0x0000000aa51a7224 */ /* 0x021fe200078e02ff */
[----:B------:R-:W-:Y:S01]  /*4920*/  ISETP.GT.AND P2, PT, R164, 0x8, P0 ;  /* 0x00000008a400780c */ /* 0x000fe20000744270 */
[----:B------:R-:W-:Y:S01]  /*4930*/  IMAD.X R37, R33, 0x1, R18, P5 ;  /* 0x0000000121257824 */ /* 0x000fe200028e0612 */
[----:B--2---:R-:W-:Y:S01]  /*4940*/  IADD3 R24, P0, R24, UR8, RZ ;  /* 0x0000000818187c10 */ /* 0x004fe2000ff1e0ff */
[----:B------:R-:W-:Y:S01]  /*4950*/  IMAD R27, R74, R11, R26 ;  /* 0x0000000b4a1b7224 */ /* 0x000fe200078e021a */
[----:B------:R-:W-:Y:S02]  /*4960*/  BSSY B1, `(.L_x_123) ;  /* 0x0000005000017945 */ /* 0x000fe40003800000 */
[----:B------:R-:W-:Y:S02]  /*4970*/  IADD3.X R25, R25, UR9, RZ, P0, !PT ;  /* 0x0000000919197c10 */ /* 0x000fe400087fe4ff */
[----:B------:R0:W-:Y:S05]  /*4980*/  @P1 STG.E desc[UR16][R36.64], R27 ;  /* 0x0000001b24001986 */ /* 0x0001ea000c101910 */
[----:B------:R-:W-:Y:S05]  /*4990*/  @!P2 BRA `(.L_x_124) ;  /* 0x000000000004a947 */ /* 0x000fea0003800000 */
[----:B------:R2:W5:Y:S02]  /*49a0*/  LDG.E.LTC128B R165, desc[UR16][R24.64] ;  /* 0x0000001018a57981 */ /* 0x000564000c1e1920 */
.L_x_124:
[----:B------:R-:W-:Y:S05]  /*49b0*/  BSYNC B1 ;  /* 0x0000000000017941 */ /* 0x000fea0003800000 */
.L_x_123:
[----:B--2---:R-:W-:Y:S01]  /*49c0*/  IADD3 R24, P5, R34, R19, RZ ;  /* 0x0000001322187210 */ /* 0x004fe20007fbe0ff */
        /* <DEDUP_REMOVED lines=13> */
.L_x_126:
[----:B------:R-:W-:Y:S05]  /*4aa0*/  BSYNC B1 ;  /* 0x0000000000017941 */ /* 0x000fea0003800000 */
.L_x_125:
[----:B--2--5:R-:W-:Y:S01]  /*4ab0*/  IMAD R24, R165, R10, RZ ;  /* 0x0000000aa5187224 */ /* 0x024fe200078e02ff */
        /* <DEDUP_REMOVED lines=10> */
.L_x_128:
[----:B------:R-:W-:Y:S05]  /*4b60*/  BSYNC B1 ;  /* 0x0000000000017941 */ /* 0x000fea0003800000 */
.L_x_127:
[----:B-----5:R-:W-:Y:S01]  /*4b70*/  IMAD R36, R165, R10, RZ ;  /* 0x0000000aa5247224 */ /* 0x020fe200078e02ff */
[----:B------:R-:W-:Y:S01]  /*4b80*/  ISETP.GT.AND P1, PT, R164, 0x8, P1 ;  /* 0x00000008a400780c */ /* 0x000fe20000f24270 */
[----:B--2---:R-:W-:Y:S01]  /*4b90*/  IMAD.X R35, R31, 0x1, R6, P5 ;  /* 0x000000011f237824 */ /* 0x004fe200028e0606 */
        /* <DEDUP_REMOVED lines=8> */
.L_x_130:
[----:B------:R-:W-:Y:S05]  /*4c20*/  BSYNC B1 ;  /* 0x0000000000017941 */ /* 0x000fea0003800000 */
.L_x_129:
[----:B---3-5:R-:W-:Y:S01]  /*4c30*/  IMAD R22, R165, R10, RZ ;  /* 0x0000000aa5167224 */ /* 0x028fe200078e02ff */
        /* <DEDUP_REMOVED lines=9> */
.L_x_132:
[----:B------:R-:W-:Y:S05]  /*4cd0*/  BSYNC B1 ;  /* 0x0000000000017941 */ /* 0x000fea0003800000 */
.L_x_131:
        /* <DEDUP_REMOVED lines=14> */
.L_x_134:
[----:B------:R-:W-:Y:S05]  /*4dc0*/  BSYNC B1 ;  /* 0x0000000000017941 */ /* 0x000fea0003800000 */
.L_x_133:
[----:B0----5:R-:W-:Y:S01]  /*4dd0*/  IMAD R20, R165, R10, RZ ;  /* 0x0000000aa5147224 */ /* 0x021fe200078e02ff */
[----:B------:R-:W-:Y:S01]  /*4de0*/  ISETP.GT.AND P2, PT, R164, RZ, P0 ;  /* 0x000000ffa400720c */ /* 0x000fe20000744270 */
[----:B------:R-:W-:Y:S01]  /*4df0*/  IMAD.X R29, R33, 0x1, R6, P5 ;  /* 0x00000001211d7824 */ /* 0x000fe200028e0606 */
[----:B------:R-:W-:Y:S01]  /*4e00*/  BSSY B1, `(.L_x_135) ;  /* 0x0000008000017945 */ /* 0x000fe20003800000 */
[----:B----4-:R-:W-:Y:S01]  /*4e10*/  IMAD R31, R80, R11, R20 ;  /* 0x0000000b501f7224 */ /* 0x010fe200078e0214 */
[----:B------:R-:W-:Y:S02]  /*4e20*/  IADD3 R20, P6, R24, UR10, RZ ;  /* 0x0000000a18147c10 */ /* 0x000fe4000ffde0ff */
[----:B------:R-:W-:Y:S02]  /*4e30*/  IADD3 R30, P5, R34, R4, RZ ;  /* 0x00000004221e7210 */ /* 0x000fe40007fbe0ff */
[----:B------:R0:W-:Y:S01]  /*4e40*/  @P4 STG.E desc[UR16][R28.64], R31 ;  /* 0x0000001f1c004986 */ /* 0x0001e2000c101910 */
[----:B------:R-:W-:-:S04]  /*4e50*/  IADD3.X R21, R25, UR11, RZ, P6, !PT ;  /* 0x0000000b19157c10 */ /* 0x000fc8000b7fe4ff */
[----:B------:R-:W-:Y:S06]  /*4e60*/  @!P2 BRA `(.L_x_136) ;  /* 0x000000000004a947 */ /* 0x000fec0003800000 */
[----:B------:R4:W5:Y:S02]  /*4e70*/  LDG.E.LTC128B R165, desc[UR16][R20.64] ;  /* 0x0000001014a57981 */ /* 0x000964000c1e1920 */
.L_x_136:
[----:B------:R-:W-:Y:S05]  /*4e80*/  BSYNC B1 ;  /* 0x0000000000017941 */ /* 0x000fea0003800000 */
.L_x_135:
        /* <DEDUP_REMOVED lines=11> */
.L_x_138:
[----:B------:R-:W-:Y:S05]  /*4f40*/  BSYNC B1 ;  /* 0x0000000000017941 */ /* 0x000fea0003800000 */
.L_x_137:
        /* <DEDUP_REMOVED lines=10> */
.L_x_140:
[----:B------:R-:W-:Y:S05]  /*4ff0*/  BSYNC B1 ;  /* 0x0000000000017941 */ /* 0x000fea0003800000 */
.L_x_139:
        /* <DEDUP_REMOVED lines=14> */
.L_x_142:
[----:B------:R-:W-:Y:S05]  /*50e0*/  BSYNC B1 ;  /* 0x0000000000017941 */ /* 0x000fea0003800000 */
.L_x_141:
        /* <DEDUP_REMOVED lines=11> */
.L_x_144:
[----:B------:R-:W-:Y:S05]  /*51a0*/  BSYNC B1 ;  /* 0x0000000000017941 */ /* 0x000fea0003800000 */
.L_x_143:
[----:B-----5:R-:W-:Y:S01]  /*51b0*/  IMAD R36, R165, R10, RZ ;  /* 0x0000000aa5247224 */ /* 0x020fe200078e02ff */
[----:B------:R-:W-:Y:S01]  /*51c0*/  ISETP.GT.AND P1, PT, R164, 0x8, P1 ;  /* 0x00000008a400780c */ /* 0x000fe20000f24270 */
[----:B0-----:R-:W-:Y:S01]  /*51d0*/  IMAD.X R35, R31, 0x1, R6, P5 ;  /* 0x000000011f237824 */ /* 0x001fe200028e0606 */
        /* <DEDUP_REMOVED lines=8> */
.L_x_146:
[----:B------:R-:W-:Y:S05]  /*5260*/  BSYNC B1 ;  /* 0x0000000000017941 */ /* 0x000fea0003800000 */
.L_x_145:
[----:B---3-5:R-:W-:Y:S01]  /*5270*/  IMAD R22, R165, R10, RZ ;  /* 0x0000000aa5167224 */ /* 0x028fe200078e02ff */
        /* <DEDUP_REMOVED lines=9> */
.L_x_148:
[----:B------:R-:W-:Y:S05]  /*5310*/  BSYNC B1 ;  /* 0x0000000000017941 */ /* 0x000fea0003800000 */
.L_x_147:
        /* <DEDUP_REMOVED lines=14> */
.L_x_150:
[----:B------:R-:W-:Y:S05]  /*5400*/  BSYNC B1 ;  /* 0x0000000000017941 */ /* 0x000fea0003800000 */
.L_x_149:
        /* <DEDUP_REMOVED lines=11> */
.L_x_152:
[----:B------:R-:W-:Y:S05]  /*54c0*/  BSYNC B1 ;  /* 0x0000000000017941 */ /* 0x000fea0003800000 */
.L_x_151:
        /* <DEDUP_REMOVED lines=11> */
.L_x_154:
[----:B------:R-:W-:Y:S05]  /*5580*/  BSYNC B1 ;  /* 0x0000000000017941 */ /* 0x000fea0003800000 */
.L_x_153:
        /* <DEDUP_REMOVED lines=10> */
.L_x_156:
[----:B------:R-:W-:Y:S05]  /*5630*/  BSYNC B1 ;  /* 0x0000000000017941 */ /* 0x000fea0003800000 */
.L_x_155:
        /* <DEDUP_REMOVED lines=14> */
.L_x_158:
[----:B------:R-:W-:Y:S05]  /*5720*/  BSYNC B1 ;  /* 0x0000000000017941 */ /* 0x000fea0003800000 */
.L_x_157:
        /* <DEDUP_REMOVED lines=11> */
.L_x_160:
[----:B------:R-:W-:Y:S05]  /*57e0*/  BSYNC B1 ;  /* 0x0000000000017941 */ /* 0x000fea0003800000 */
.L_x_159:
        /* <DEDUP_REMOVED lines=11> */
.L_x_162:
[----:B------:R-:W-:Y:S05]  /*58a0*/  BSYNC B1 ;  /* 0x0000000000017941 */ /* 0x000fea0003800000 */
.L_x_161:
        /* <DEDUP_REMOVED lines=10> */
.L_x_164:
[----:B------:R-:W-:Y:S05]  /*5950*/  BSYNC B1 ;  /* 0x0000000000017941 */ /* 0x000fea0003800000 */
.L_x_163:
        /* <DEDUP_REMOVED lines=14> */
.L_x_166:
[----:B------:R-:W-:Y:S05]  /*5a40*/  BSYNC B1 ;  /* 0x0000000000017941 */ /* 0x000fea0003800000 */
.L_x_165:
        /* <DEDUP_REMOVED lines=11> */
.L_x_168:
[----:B------:R-:W-:Y:S05]  /*5b00*/  BSYNC B1 ;  /* 0x0000000000017941 */ /* 0x000fea0003800000 */
.L_x_167:
        /* <DEDUP_REMOVED lines=11> */
.L_x_170:
[----:B------:R-:W-:Y:S05]  /*5bc0*/  BSYNC B1 ;  /* 0x0000000000017941 */ /* 0x000fea0003800000 */
.L_x_169:
        /* <DEDUP_REMOVED lines=10> */
.L_x_172:
[----:B------:R-:W-:Y:S05]  /*5c70*/  BSYNC B1 ;  /* 0x0000000000017941 */ /* 0x000fea0003800000 */
.L_x_171:
        /* <DEDUP_REMOVED lines=14> */
.L_x_174:
[----:B------:R-:W-:Y:S05]  /*5d60*/  BSYNC B1 ;  /* 0x0000000000017941 */ /* 0x000fea0003800000 */
.L_x_173:
        /* <DEDUP_REMOVED lines=11> */
.L_x_176:
[----:B------:R-:W-:Y:S05]  /*5e20*/  BSYNC B1 ;  /* 0x0000000000017941 */ /* 0x000fea0003800000 */
.L_x_175:
        /* <DEDUP_REMOVED lines=11> */
.L_x_178:
[----:B------:R-:W-:Y:S05]  /*5ee0*/  BSYNC B1 ;  /* 0x0000000000017941 */ /* 0x000fea0003800000 */
.L_x_177:
        /* <DEDUP_REMOVED lines=10> */
.L_x_180:
[----:B------:R-:W-:Y:S05]  /*5f90*/  BSYNC B1 ;  /* 0x0000000000017941 */ /* 0x000fea0003800000 */
.L_x_179:
        /* <DEDUP_REMOVED lines=14> */
.L_x_182:
[----:B------:R-:W-:Y:S05]  /*6080*/  BSYNC B1 ;  /* 0x0000000000017941 */ /* 0x000fea0003800000 */
.L_x_181:
        /* <DEDUP_REMOVED lines=11> */
.L_x_184:
[----:B------:R-:W-:Y:S05]  /*6140*/  BSYNC B1 ;  /* 0x0000000000017941 */ /* 0x000fea0003800000 */
.L_x_183:
        /* <DEDUP_REMOVED lines=11> */
.L_x_186:
[----:B------:R-:W-:Y:S05]  /*6200*/  BSYNC B1 ;  /* 0x0000000000017941 */ /* 0x000fea0003800000 */
.L_x_185:
        /* <DEDUP_REMOVED lines=10> */
.L_x_188:
[----:B------:R-:W-:Y:S05]  /*62b0*/  BSYNC B1 ;  /* 0x0000000000017941 */ /* 0x000fea0003800000 */
.L_x_187:
        /* <DEDUP_REMOVED lines=14> */
.L_x_190:
[----:B------:R-:W-:Y:S05]  /*63a0*/  BSYNC B1 ;  /* 0x0000000000017941 */ /* 0x000fea0003800000 */
.L_x_189:
        /* <DEDUP_REMOVED lines=11> */
.L_x_192:
[----:B------:R-:W-:Y:S05]  /*6460*/  BSYNC B1 ;  /* 0x0000000000017941 */ /* 0x000fea0003800000 */
.L_x_191:
        /* <DEDUP_REMOVED lines=11> */
.L_x_194:
[----:B------:R-:W-:Y:S05]  /*6520*/  BSYNC B1 ;  /* 0x0000000000017941 */ /* 0x000fea0003800000 */
.L_x_193:
        /* <DEDUP_REMOVED lines=10> */
.L_x_196:
[----:B------:R-:W-:Y:S05]  /*65d0*/  BSYNC B1 ;  /* 0x0000000000017941 */ /* 0x000fea0003800000 */
.L_x_195:
        /* <DEDUP_REMOVED lines=14> */
.L_x_198:
[----:B------:R-:W-:Y:S05]  /*66c0*/  BSYNC B1 ;  /* 0x0000000000017941 */ /* 0x000fea0003800000 */
.L_x_197:
        /* <DEDUP_REMOVED lines=11> */
.L_x_200:
[----:B------:R-:W-:Y:S05]  /*6780*/  BSYNC B1 ;  /* 0x0000000000017941 */ /* 0x000fea0003800000 */
.L_x_199:
        /* <DEDUP_REMOVED lines=11> */
.L_x_202:
[----:B------:R-:W-:Y:S05]  /*6840*/  BSYNC B1 ;  /* 0x0000000000017941 */ /* 0x000fea0003800000 */
.L_x_201:
        /* <DEDUP_REMOVED lines=10> */
.L_x_204:
[----:B------:R-:W-:Y:S05]  /*68f0*/  BSYNC B1 ;  /* 0x0000000000017941 */ /* 0x000fea0003800000 */
.L_x_203:
        /* <DEDUP_REMOVED lines=14> */
.L_x_206:
[----:B------:R-:W-:Y:S05]  /*69e0*/  BSYNC B1 ;  /* 0x0000000000017941 */ /* 0x000fea0003800000 */
.L_x_205:
        /* <DEDUP_REMOVED lines=11> */
.L_x_208:
[----:B------:R-:W-:Y:S05]  /*6aa0*/  BSYNC B1 ;  /* 0x0000000000017941 */ /* 0x000fea0003800000 */
.L_x_207:
        /* <DEDUP_REMOVED lines=11> */
.L_x_210:
[----:B------:R-:W-:Y:S05]  /*6b60*/  BSYNC B1 ;  /* 0x0000000000017941 */ /* 0x000fea0003800000 */
.L_x_209:
        /* <DEDUP_REMOVED lines=10> */
.L_x_212:
[----:B------:R-:W-:Y:S05]  /*6c10*/  BSYNC B1 ;  /* 0x0000000000017941 */ /* 0x000fea0003800000 */
.L_x_211:
        /* <DEDUP_REMOVED lines=14> */
.L_x_214:
[----:B------:R-:W-:Y:S05]  /*6d00*/  BSYNC B1 ;  /* 0x0000000000017941 */ /* 0x000fea0003800000 */
.L_x_213:
        /* <DEDUP_REMOVED lines=11> */
.L_x_216:
[----:B------:R-:W-:Y:S05]  /*6dc0*/  BSYNC B1 ;  /* 0x0000000000017941 */ /* 0x000fea0003800000 */
.L_x_215:
        /* <DEDUP_REMOVED lines=11> */
.L_x_218:
[----:B------:R-:W-:Y:S05]  /*6e80*/  BSYNC B1 ;  /* 0x0000000000017941 */ /* 0x000fea0003800000 */
.L_x_217:
        /* <DEDUP_REMOVED lines=10> */
.L_x_220:
[----:B------:R-:W-:Y:S05]  /*6f30*/  BSYNC B1 ;  /* 0x0000000000017941 */ /* 0x000fea0003800000 */
.L_x_219:
        /* <DEDUP_REMOVED lines=14> */
.L_x_222:
[----:B------:R-:W-:Y:S05]  /*7020*/  BSYNC B1 ;  /* 0x0000000000017941 */ /* 0x000fea0003800000 */
.L_x_221:
        /* <DEDUP_REMOVED lines=11> */
.L_x_224:
[----:B------:R-:W-:Y:S05]  /*70e0*/  BSYNC B1 ;  /* 0x0000000000017941 */ /* 0x000fea0003800000 */
.L_x_223:
        /* <DEDUP_REMOVED lines=11> */
.L_x_226:
[----:B------:R-:W-:Y:S05]  /*71a0*/  BSYNC B1 ;  /* 0x0000000000017941 */ /* 0x000fea0003800000 */
.L_x_225:
        /* <DEDUP_REMOVED lines=10> */
.L_x_228:
[----:B------:R-:W-:Y:S05]  /*7250*/  BSYNC B1 ;  /* 0x0000000000017941 */ /* 0x000fea0003800000 */
.L_x_227:
        /* <DEDUP_REMOVED lines=14> */
.L_x_230:
[----:B------:R-:W-:Y:S05]  /*7340*/  BSYNC B1 ;  /* 0x0000000000017941 */ /* 0x000fea0003800000 */
.L_x_229:
        /* <DEDUP_REMOVED lines=11> */
.L_x_232:
[----:B------:R-:W-:Y:S05]  /*7400*/  BSYNC B1 ;  /* 0x0000000000017941 */ /* 0x000fea0003800000 */
.L_x_231:
        /* <DEDUP_REMOVED lines=11> */
.L_x_234:
[----:B------:R-:W-:Y:S05]  /*74c0*/  BSYNC B1 ;  /* 0x0000000000017941 */ /* 0x000fea0003800000 */
.L_x_233:
        /* <DEDUP_REMOVED lines=10> */
.L_x_236:
[----:B------:R-:W-:Y:S05]  /*7570*/  BSYNC B1 ;  /* 0x0000000000017941 */ /* 0x000fea0003800000 */
.L_x_235:
        /* <DEDUP_REMOVED lines=14> */
.L_x_238:
[----:B------:R-:W-:Y:S05]  /*7660*/  BSYNC B1 ;  /* 0x0000000000017941 */ /* 0x000fea0003800000 */
.L_x_237:
        /* <DEDUP_REMOVED lines=11> */
.L_x_240:
[----:B------:R-:W-:Y:S05]  /*7720*/  BSYNC B1 ;  /* 0x0000000000017941 */ /* 0x000fea0003800000 */
.L_x_239:
        /* <DEDUP_REMOVED lines=11> */
.L_x_242:
[----:B------:R-:W-:Y:S05]  /*77e0*/  BSYNC B1 ;  /* 0x0000000000017941 */ /* 0x000fea0003800000 */
.L_x_241:
        /* <DEDUP_REMOVED lines=10> */
.L_x_244:
[----:B------:R-:W-:Y:S05]  /*7890*/  BSYNC B1 ;  /* 0x0000000000017941 */ /* 0x000fea0003800000 */
.L_x_243:
        /* <DEDUP_REMOVED lines=14> */
.L_x_246:
[----:B------:R-:W-:Y:S05]  /*7980*/  BSYNC B1 ;  /* 0x0000000000017941 */ /* 0x000fea0003800000 */
.L_x_245:
        /* <DEDUP_REMOVED lines=11> */
.L_x_248:
[----:B------:R-:W-:Y:S05]  /*7a40*/  BSYNC B1 ;  /* 0x0000000000017941 */ /* 0x000fea0003800000 */
.L_x_247:
        /* <DEDUP_REMOVED lines=11> */
.L_x_250:
[----:B------:R-:W-:Y:S05]  /*7b00*/  BSYNC B1 ;  /* 0x0000000000017941 */ /* 0x000fea0003800000 */
.L_x_249:
        /* <DEDUP_REMOVED lines=10> */
.L_x_252:
[----:B------:R-:W-:Y:S05]  /*7bb0*/  BSYNC B1 ;  /* 0x0000000000017941 */ /* 0x000fea0003800000 */
.L_x_251:
        /* <DEDUP_REMOVED lines=14> */
.L_x_254:
[----:B------:R-:W-:Y:S05]  /*7ca0*/  BSYNC B1 ;  /* 0x0000000000017941 */ /* 0x000fea0003800000 */
.L_x_253:
        /* <DEDUP_REMOVED lines=11> */
.L_x_256:
[----:B------:R-:W-:Y:S05]  /*7d60*/  BSYNC B1 ;  /* 0x0000000000017941 */ /* 0x000fea0003800000 */
.L_x_255:
        /* <DEDUP_REMOVED lines=11> */
.L_x_258:
[----:B------:R-:W-:Y:S05]  /*7e20*/  BSYNC B1 ;  /* 0x0000000000017941 */ /* 0x000fea0003800000 */
.L_x_257:
        /* <DEDUP_REMOVED lines=10> */
.L_x_260:
[----:B------:R-:W-:Y:S05]  /*7ed0*/  BSYNC B1 ;  /* 0x0000000000017941 */ /* 0x000fea0003800000 */
.L_x_259:
        /* <DEDUP_REMOVED lines=14> */
.L_x_262:
[----:B------:R-:W-:Y:S05]  /*7fc0*/  BSYNC B1 ;  /* 0x0000000000017941 */ /* 0x000fea0003800000 */
.L_x_261:
[----:B0----5:R-:W-:Y:S01]  /*7fd0*/  IMAD R20, R165, R10, RZ ;  /* 0x0000000aa5147224 */ /* 0x021fe200078e02ff */
[----:B------:R-:W-:Y:S01]  /*7fe0*/  ISETP.GT.AND P2, PT, R164, RZ, P1 ;  /* 0x000000ffa400720c */ /* 0x000fe20000f44270 */
        /* <DEDUP_REMOVED lines=8> */
.L_x_264:
[----:B------:R-:W-:Y:S05]  /*8070*/  BSYNC B1 ;  /* 0x0000000000017941 */ /* 0x000fea0003800000 */
.L_x_263:
[----:B------:R-:W-:Y:S01]  /*8080*/  IADD3 R20, P5, R34, R4, RZ ;  /* 0x0000000422147210 */ /* 0x000fe20007fbe0ff */
[----:B----45:R-:W-:Y:S01]  /*8090*/  IMAD R30, R165, R10, RZ ;  /* 0x0000000aa51e7224 */ /* 0x030fe200078e02ff */
[----:B------:R-:W-:Y:S01]  /*80a0*/  ISETP.GT.AND P4, PT, R164, 0x8, P4 ;  /* 0x00000008a400780c */ /* 0x000fe20002784270 */
[----:B------:R-:W-:Y:S01]  /*80b0*/  BSSY B1, `(.L_x_265) ;  /* 0x000000a000017945 */ /* 0x000fe20003800000 */
[----:B------:R-:W-:Y:S01]  /*80c0*/  IADD3 R26, P6, R26, UR8, RZ ;  /* 0x000000081a1a7c10 */ /* 0x000fe2000ffde0ff */
[----:B------:R-:W-:Y:S01]  /*80d0*/  IMAD R145, R145, R11, R30 ;  /* 0x0000000b91917224 */ /* 0x000fe200078e021e */
[----:B------:R-:W-:Y:S01]  /*80e0*/  ISETP.GT.AND P0, PT, R5, 0xf8, PT ;  /* 0x000000f80500780c */ /* 0x000fe20003f04270 */
[----:B0-----:R-:W-:Y:S01]  /*80f0*/  IMAD.X R21, R35, 0x1, R6, P5 ;  /* 0x0000000123157824 */ /* 0x001fe200028e0606 */
[----:B------:R-:W-:Y:S02]  /*8100*/  IADD3 R30, P5, R32, R19, RZ ;  /* 0x00000013201e7210 */ /* 0x000fe40007fbe0ff */
[----:B------:R-:W-:-:S02]  /*8110*/  IADD3.X R27, R27, UR9, RZ, P6, !PT ;  /* 0x000000091b1b7c10 */ /* 0x000fc4000b7fe4ff */
[----:B------:R0:W-:Y:S03]  /*8120*/  @P2 STG.E desc[UR16][R20.64], R145 ;  /* 0x0000009114002986 */ /* 0x0001e6000c101910 */
[----:B------:R-:W-:Y:S06]  /*8130*/  @!P4 BRA `(.L_x_266) ;  /* 0x000000000004c947 */ /* 0x000fec0003800000 */
[----:B------:R4:W5:Y:S02]  /*8140*/  LDG.E.LTC128B R165, desc[UR16][R26.64] ;  /* 0x000000101aa57981 */ /* 0x000964000c1e1920 */
.L_x_266:
[----:B------:R-:W-:Y:S05]  /*8150*/  BSYNC B1 ;  /* 0x0000000000017941 */ /* 0x000fea0003800000 */
.L_x_265:
[----:B----45:R-:W-:Y:S01]  /*8160*/  IMAD R26, R165, R10, RZ ;  /* 0x0000000aa51a7224 */ /* 0x030fe200078e02ff */
[----:B------:R-:W-:Y:S01]  /*8170*/  ISETP.GT.AND P2, PT, R5, 0xf9, PT ;  /* 0x000000f90500780c */ /* 0x000fe20003f44270 */
[----:B------:R-:W-:Y:S01]  /*8180*/  IMAD.X R31, R33, 0x1, R18, P5 ;  /* 0x00000001211f7824 */ /* 0x000fe200028e0612 */
[----:B------:R-:W-:Y:S01]  /*8190*/  ISETP.GT.AND P1, PT, R164, 0x8, P1 ;  /* 0x00000008a400780c */ /* 0x000fe20000f24270 */
[----:B------:R-:W-:Y:S01]  /*81a0*/  IMAD R5, R146, R11, R26 ;  /* 0x0000000b92057224 */ /* 0x000fe200078e021a */
[----:B------:R-:W-:Y:S01]  /*81b0*/  IADD3 R24, P5, R24, UR8, RZ ;  /* 0x0000000818187c10 */ /* 0x000fe2000ffbe0ff */
[----:B------:R-:W-:Y:S03]  /*81c0*/  BSSY B1, `(.L_x_267) ;  /* 0x0000005000017945 */ /* 0x000fe60003800000 */
[----:B------:R4:W-:Y:S01]  /*81d0*/  @P4 STG.E desc[UR16][R30.64], R5 ;  /* 0x000000051e004986 */ /* 0x0009e2000c101910 */
[----:B------:R-:W-:-:S06]  /*81e0*/  IADD3.X R25, R25, UR9, RZ, P5, !PT ;  /* 0x0000000919197c10 */ /* 0x000fcc000affe4ff */
[----:B------:R-:W-:Y:S05]  /*81f0*/  @!P1 BRA `(.L_x_268) ;  /* 0x0000000000049947 */ /* 0x000fea0003800000 */
[----:B------:R0:W5:Y:S02]  /*8200*/  LDG.E.LTC128B R165, desc[UR16][R24.64] ;  /* 0x0000001018a57981 */ /* 0x000164000c1e1920 */
.L_x_268:
[----:B------:R-:W-:Y:S05]  /*8210*/  BSYNC B1 ;  /* 0x0000000000017941 */ /* 0x000fea0003800000 */
.L_x_267:
[----:B0-----:R-:W-:Y:S01]  /*8220*/  IADD3 R24, P6, R34, R19, RZ ;  /* 0x0000001322187210 */ /* 0x001fe20007fde0ff */
[----:B----45:R-:W-:Y:S01]  /*8230*/  IMAD R30, R165, R10, RZ ;  /* 0x0000000aa51e7224 */ /* 0x030fe200078e02ff */
[----:B------:R-:W-:Y:S01]  /*8240*/  ISETP.GT.AND P4, PT, R164, RZ, P0 ;  /* 0x000000ffa400720c */ /* 0x000fe20000784270 */
[----:B------:R-:W-:Y:S01]  /*8250*/  BSSY B1, `(.L_x_269) ;  /* 0x0000009000017945 */ /* 0x000fe20003800000 */
[----:B------:R-:W-:Y:S01]  /*8260*/  IADD3 R26, P5, R28, R4, RZ ;  /* 0x000000041c1a7210 */ /* 0x000fe20007fbe0ff */
[----:B------:R-:W-:Y:S02]  /*8270*/  IMAD.X R25, R35, 0x1, R18, P6 ;  /* 0x0000000123197824 */ /* 0x000fe400030e0612 */
[----:B------:R-:W-:-:S05]  /*8280*/  IMAD R147, R147, R11, R30 ;  /* 0x0000000b93937224 */ /* 0x000fca00078e021e */
[----:B------:R0:W-:Y:S03]  /*8290*/  @P1 STG.E desc[UR16][R24.64], R147 ;  /* 0x0000009318001986 */ /* 0x0001e6000c101910 */
[----:B------:R-:W-:Y:S05]  /*82a0*/  @!P4 BRA `(.L_x_270) ;  /* 0x00000000000cc947 */ /* 0x000fea0003800000 */
[----:B0-----:R-:W-:-:S04]  /*82b0*/  IADD3 R24, P1, R22, UR10, RZ ;  /* 0x0000000a16187c10 */ /* 0x001fc8000ff3e0ff */
[----:B------:R-:W-:-:S05]  /*82c0*/  IADD3.X R25, R23, UR11, RZ, P1, !PT ;  /* 0x0000000b17197c10 */ /* 0x000fca0008ffe4ff */
[----:B------:R4:W5:Y:S04]  /*82d0*/  LDG.E.LTC128B R165, desc[UR16][R24.64] ;  /* 0x0000001018a57981 */ /* 0x000968000c1e1920 */
.L_x_270:
[----:B------:R-:W-:Y:S05]  /*82e0*/  BSYNC B1 ;  /* 0x0000000000017941 */ /* 0x000fea0003800000 */
.L_x_269:
[----:B-----5:R-:W-:Y:S01]  /*82f0*/  IMAD R5, R165, R10, RZ ;  /* 0x0000000aa5057224 */ /* 0x020fe200078e02ff */
[----:B------:R-:W-:Y:S01]  /*8300*/  ISETP.GT.AND P1, PT, R164, RZ, P2 ;  /* 0x000000ffa400720c */ /* 0x000fe20001724270 */
[----:B------:R-:W-:Y:S01]  /*8310*/  IMAD.X R27, R29, 0x1, R6, P5 ;  /* 0x000000011d1b7824 */ /* 0x000fe200028e0606 */
[----:B0---4-:R-:W-:Y:S01]  /*8320*/  IADD3 R24, P5, R20, R4, RZ ;  /* 0x0000000414187210 */ /* 0x011fe20007fbe0ff */
[----:B------:R-:W-:Y:S01]  /*8330*/  IMAD R25, R148, R11, R5 ;  /* 0x0000000b94197224 */ /* 0x000fe200078e0205 */
[----:B------:R-:W-:Y:S01]  /*8340*/  IADD3 R4, P6, R36, UR10, RZ ;  /* 0x0000000a24047c10 */ /* 0x000fe2000ffde0ff */
[----:B------:R-:W-:Y:S03]  /*8350*/  BSSY B1, `(.L_x_271) ;  /* 0x0000005000017945 */ /* 0x000fe60003800000 */
[----:B------:R0:W-:Y:S01]  /*8360*/  @P4 STG.E desc[UR16][R26.64], R25 ;  /* 0x000000191a004986 */ /* 0x0001e2000c101910 */
[----:B------:R-:W-:-:S04]  /*8370*/  IADD3.X R5, R37, UR11, RZ, P6, !PT ;  /* 0x0000000b25057c10 */ /* 0x000fc8000b7fe4ff */
[----:B------:R-:W-:Y:S05]  /*8380*/  @!P1 BRA `(.L_x_272) ;  /* 0x0000000000049947 */ /* 0x000fea0003800000 */
[----:B------:R4:W5:Y:S02]  /*8390*/  LDG.E.LTC128B R165, desc[UR16][R4.64] ;  /* 0x0000001004a57981 */ /* 0x000964000c1e1920 */
.L_x_272:
[----:B------:R-:W-:Y:S05]  /*83a0*/  BSYNC B1 ;  /* 0x0000000000017941 */ /* 0x000fea0003800000 */
.L_x_271:
[----:B----45:R-:W-:Y:S01]  /*83b0*/  IMAD R4, R165, R10, RZ ;  /* 0x0000000aa5047224 */ /* 0x030fe200078e02ff */
[----:B------:R-:W-:Y:S01]  /*83c0*/  ISETP.GT.AND P0, PT, R164, 0x8, P0 ;  /* 0x00000008a400780c */ /* 0x000fe20000704270 */
[----:B0-----:R-:W-:Y:S01]  /*83d0*/  IMAD.X R25, R21, 0x1, R6, P5 ;  /* 0x0000000115197824 */ /* 0x001fe200028e0606 */
        /* <DEDUP_REMOVED lines=8> */
.L_x_274:
[----:B------:R-:W-:Y:S05]  /*8460*/  BSYNC B1 ;  /* 0x0000000000017941 */ /* 0x000fea0003800000 */
.L_x_273:
[----:B------:R-:W-:Y:S01]  /*8470*/  ISETP.GT.AND P2, PT, R164, 0x8, P2 ;  /* 0x00000008a400780c */ /* 0x000fe20001744270 */
[----:B----45:R-:W-:Y:S01]  /*8480*/  IMAD R4, R165, R10, RZ ;  /* 0x0000000aa5047224 */ /* 0x030fe200078e02ff */
[----:B------:R-:W-:Y:S01]  /*8490*/  BSSY B1, `(.L_x_275) ;  /* 0x0000008000017945 */ /* 0x000fe20003800000 */
[----:B------:R-:W-:Y:S02]  /*84a0*/  IMAD.X R27, R29, 0x1, R18, P5 ;  /* 0x000000011d1b7824 */ /* 0x000fe400028e0612 */
[----:B---3--:R-:W-:-:S05]  /*84b0*/  IMAD R23, R150, R11, R4 ;  /* 0x0000000b96177224 */ /* 0x008fca00078e0204 */
[----:B------:R3:W-:Y:S01]  /*84c0*/  @P0 STG.E desc[UR16][R26.64], R23 ;  /* 0x000000171a000986 */ /* 0x0007e2000c101910 */
[----:B------:R-:W-:-:S04]  /*84d0*/  IADD3 R4, P0, R36, UR8, RZ ;  /* 0x0000000824047c10 */ /* 0x000fc8000ff1e0ff */
[----:B------:R-:W-:Y:S01]  /*84e0*/  IADD3.X R5, R37, UR9, RZ, P0, !PT ;  /* 0x0000000925057c10 */ /* 0x000fe200087fe4ff */
[----:B------:R-:W-:Y:S08]  /*84f0*/  @!P2 BRA `(.L_x_276) ;  /* 0x000000000004a947 */ /* 0x000ff00003800000 */
[----:B------:R4:W5:Y:S02]  /*8500*/  LDG.E.LTC128B R165, desc[UR16][R4.64] ;  /* 0x0000001004a57981 */ /* 0x000964000c1e1920 */
.L_x_276:
[----:B------:R-:W-:Y:S05]  /*8510*/  BSYNC B1 ;  /* 0x0000000000017941 */ /* 0x000fea0003800000 */
.L_x_275:
[----:B------:R-:W-:Y:S05]  /*8520*/  @!P2 BRA `(.L_x_277) ;  /* 0x0000002c0014a947 */ /* 0x000fea0003800000 */
[----:B----4-:R-:W-:Y:S01]  /*8530*/  IADD3 R4, P0, R20, R19, RZ ;  /* 0x0000001314047210 */ /* 0x010fe20007f1e0ff */
[----:B-----5:R-:W-:-:S04]  /*8540*/  IMAD R6, R165, R10, RZ ;  /* 0x0000000aa5067224 */ /* 0x020fc800078e02ff */
[----:B------:R-:W-:Y:S02]  /*8550*/  IMAD.X R5, R21, 0x1, R18, P0 ;  /* 0x0000000115057824 */ /* 0x000fe400000e0612 */
[----:B------:R-:W-:-:S05]  /*8560*/  IMAD R151, R151, R11, R6 ;  /* 0x0000000b97977224 */ /* 0x000fca00078e0206 */
[----:B------:R4:W-:Y:S01]  /*8570*/  STG.E desc[UR16][R4.64], R151 ;  /* 0x0000009704007986 */ /* 0x0009e2000c101910 */
[----:B------:R-:W-:Y:S05]  /*8580*/  BRA `(.L_x_277) ;  /* 0x0000002800fc7947 */ /* 0x000fea0003800000 */
.L_x_26:
[----:B------:R-:W-:Y:S01]  /*8590*/  ULDC.64 UR8, c[0x0][0x6c0] ;  /* 0x0001b00000087ab9 */ /* 0x000fe20000000a00 */
[----:B------:R-:W-:Y:S01]  /*85a0*/  ISETP.GT.AND P2, PT, R5, 0x1, PT ;  /* 0x000000010500780c */ /* 0x000fe20003f44270 */
[-C--:B------:R-:W-:Y:S01]  /*85b0*/  IMAD R153, R24, R11.reuse, RZ ;  /* 0x0000000b18997224 */ /* 0x080fe200078e02ff */
[----:B------:R-:W-:Y:S01]  /*85c0*/  LEA R20, P0, R168, UR8, 0x2 ;  /* 0x00000008a8147c11 */ /* 0x000fe2000f8010ff */
[-C--:B------:R-:W-:Y:S01]  /*85d0*/  IMAD R155, R25, R11.reuse, RZ ;  /* 0x0000000b199b7224 */ /* 0x080fe200078e02ff */
[----:B------:R-:W-:Y:S01]  /*85e0*/  ISETP.GT.AND P4, PT, R164, RZ, P2 ;  /* 0x000000ffa400720c */ /* 0x000fe20001784270 */
[----:B------:R-:W-:Y:S01]  /*85f0*/  IMAD.SHL.U32 R6, R18, 0x20, RZ ;  /* 0x0000002012067824 */ /* 0x000fe200078e00ff */
[----:B------:R-:W-:Y:S01]  /*8600*/  LEA.HI.X R21, R168, UR9, R159, 0x2, P0 ;  /* 0x00000009a8157c11 */ /* 0x000fe200080f149f */
[-C--:B------:R-:W-:Y:S01]  /*8610*/  IMAD R157, R26, R11.reuse, RZ ;  /* 0x0000000b1a9d7224 */ /* 0x080fe200078e02ff */
[----:B------:R-:W-:Y:S01]  /*8620*/  ISETP.GT.AND P1, PT, R164, 0x8, P1 ;  /* 0x00000008a400780c */ /* 0x000fe20000f24270 */
[-C--:B------:R-:W-:Y:S01]  /*8630*/  IMAD R159, R28, R11.reuse, RZ ;  /* 0x0000000b1c9f7224 */ /* 0x080fe200078e02ff */
[----:B------:R-:W-:Y:S01]  /*8640*/  ISETP.GT.AND P0, PT, R5, 0x8, PT ;  /* 0x000000080500780c */ /* 0x000fe20003f04270 */
[----:B------:R0:W-:Y:S01]  /*8650*/  @P5 STG.E desc[UR16][R20.64], R153 ;  /* 0x0000009914005986 */ /* 0x0001e2000c101910 */
[----:B------:R-:W-:Y:S01]  /*8660*/  LEA R22, P5, R18, R20, 0x2 ;  /* 0x0000001412167211 */ /* 0x000fe200078a10ff */
[-C--:B------:R-:W-:Y:S01]  /*8670*/  IMAD R33, R33, R11.reuse, RZ ;  /* 0x0000000b21217224 */ /* 0x080fe200078e02ff */
[----:B------:R-:W-:Y:S01]  /*8680*/  ISETP.GT.AND P2, PT, R164, 0x8, P2 ;  /* 0x00000008a400780c */ /* 0x000fe20001744270 */
[----:B------:R-:W-:Y:S01]  /*8690*/  IMAD R35, R35, R11, RZ ;  /* 0x0000000b23237224 */ /* 0x000fe200078e02ff */
[C-C-:B------:R-:W-:Y:S01]  /*86a0*/  LEA.HI.X R23, R18.reuse, R21, R19.reuse, 0x2, P5 ;  /* 0x0000001512177211 */ /* 0x140fe200028f1413 */
[-C--:B------:R-:W-:Y:S01]  /*86b0*/  IMAD R37, R37, R11.reuse, RZ ;  /* 0x0000000b25257224 */ /* 0x080fe200078e02ff */
[----:B------:R-:W-:Y:S01]  /*86c0*/  SHF.L.U64.HI R4, R18, 0x5, R19 ;  /* 0x0000000512047819 */ /* 0x000fe20000010213 */
[-C--:B------:R-:W-:Y:S01]  /*86d0*/  IMAD R39, R39, R11.reuse, RZ ;  /* 0x0000000b27277224 */ /* 0x080fe200078e02ff */
[----:B------:R-:W-:Y:S01]  /*86e0*/  ISETP.GT.AND P5, PT, R164, RZ, P0 ;  /* 0x000000ffa400720c */ /* 0x000fe200007a4270 */
[----:B------:R1:W-:Y:S01]  /*86f0*/  @P4 STG.E desc[UR16][R22.64], R155 ;  /* 0x0000009b16004986 */ /* 0x0003e2000c101910 */
[-C--:B------:R-:W-:Y:S01]  /*8700*/  IADD3 R24, P4, R20, R6.reuse, RZ ;  /* 0x0000000614187210 */ /* 0x080fe20007f9e0ff */
[-C--:B0-----:R-:W-:Y:S01]  /*8710*/  IMAD R153, R27, R11.reuse, RZ ;  /* 0x0000000b1b997224 */ /* 0x081fe200078e02ff */
[-C--:B------:R-:W-:Y:S01]  /*8720*/  IADD3 R26, P6, R22, R6.reuse, RZ ;  /* 0x00000006161a7210 */ /* 0x080fe20007fde0ff */
[----:B------:R0:W-:Y:S01]  /*8730*/  @P1 STG.E desc[UR16][R20.64+0x20], R157 ;  /* 0x0000209d14001986 */ /* 0x0001e2000c101910 */
[----:B------:R-:W-:Y:S01]  /*8740*/  ISETP.GT.AND P1, PT, R5, 0x9, PT ;  /* 0x000000090500780c */ /* 0x000fe20003f24270 */
[--C-:B------:R-:W-:Y:S01]  /*8750*/  IMAD.X R25, R21, 0x1, R4.reuse, P4 ;  /* 0x0000000115197824 */ /* 0x100fe200020e0604 */
[C---:B------:R-:W-:Y:S01]  /*8760*/  ISETP.GT.AND P0, PT, R164.reuse, 0x8, P0 ;  /* 0x00000008a400780c */ /* 0x040fe20000704270 */
[----:B------:R2:W-:Y:S01]  /*8770*/  @P2 STG.E desc[UR16][R22.64+0x20], R153 ;  /* 0x0000209916002986 */ /* 0x0005e2000c101910 */
[----:B------:R-:W-:Y:S01]  /*8780*/  ISETP.GT.AND P4, PT, R164, RZ, P1 ;  /* 0x000000ffa400720c */ /* 0x000fe20000f84270 */
[--C-:B------:R-:W-:Y:S01]  /*8790*/  IMAD.X R27, R23, 0x1, R4.reuse, P6 ;  /* 0x00000001171b7824 */ /* 0x100fe200030e0604 */
[----:B------:R-:W-:Y:S01]  /*87a0*/  IADD3 R19, P2, R6, 0x20, RZ ;  /* 0x0000002006137810 */ /* 0x000fe20007f5e0ff */
[----:B------:R3:W-:Y:S01]  /*87b0*/  @P5 STG.E desc[UR16][R24.64], R159 ;  /* 0x0000009f18005986 */ /* 0x0007e2000c101910 */
[-C--:B-1----:R-:W-:Y:S01]  /*87c0*/  IMAD R155, R29, R11.reuse, RZ ;  /* 0x0000000b1d9b7224 */ /* 0x082fe200078e02ff */
[----:B------:R-:W-:Y:S01]  /*87d0*/  ISETP.GT.AND P1, PT, R164, 0x8, P1 ;  /* 0x00000008a400780c */ /* 0x000fe20000f24270 */
[----:B------:R-:W-:Y:S01]  /*87e0*/  IMAD R41, R41, R11, RZ ;  /* 0x0000000b29297224 */ /* 0x000fe200078e02ff */
[----:B0-----:R-:W-:Y:S01]  /*87f0*/  IADD3 R20, P5, R20, R19, RZ ;  /* 0x0000001314147210 */ /* 0x001fe20007fbe0ff */
[----:B------:R-:W-:Y:S01]  /*8800*/  IMAD.X R18, RZ, RZ, R4, P2 ;  /* 0x000000ffff127224 */ /* 0x000fe200010e0604 */
[----:B------:R-:W-:Y:S01]  /*8810*/  ISETP.GT.AND P2, PT, R5, 0x10, PT ;  /* 0x000000100500780c */ /* 0x000fe20003f44270 */
[----:B------:R-:W-:Y:S01]  /*8820*/  IMAD R157, R30, R11, RZ ;  /* 0x0000000b1e9d7224 */ /* 0x000fe200078e02ff */
[----:B------:R-:W-:Y:S01]  /*8830*/  IADD3 R28, P6, R24, R6, RZ ;  /* 0x00000006181c7210 */ /* 0x000fe20007fde0ff */
[--C-:B------:R-:W-:Y:S01]  /*8840*/  IMAD.X R21, R21, 0x1, R18.reuse, P5 ;  /* 0x0000000115157824 */ /* 0x100fe200028e0612 */
[----:B------:R0:W-:Y:S01]  /*8850*/  @P4 STG.E desc[UR16][R26.64], R155 ;  /* 0x0000009b1a004986 */ /* 0x0001e2000c101910 */
[----:B--2---:R-:W-:Y:S01]  /*8860*/  IADD3 R22, P4, R22, R19, RZ ;  /* 0x0000001316167210 */ /* 0x004fe20007f9e0ff */
[----:B------:R-:W-:Y:S01]  /*8870*/  IMAD R153, R31, R11, RZ ;  /* 0x0000000b1f997224 */ /* 0x000fe200078e02ff */
[----:B------:R-:W-:Y:S01]  /*8880*/  ISETP.GT.AND P5, PT, R164, RZ, P2 ;  /* 0x000000ffa400720c */ /* 0x000fe200017a4270 */
[----:B------:R1:W-:Y:S01]  /*8890*/  @P0 STG.E desc[UR16][R20.64], R157 ;  /* 0x0000009d14000986 */ /* 0x0003e2000c101910 */
[----:B------:R-:W-:Y:S01]  /*88a0*/  ISETP.GT.AND P0, PT, R5, 0x11, PT ;  /* 0x000000110500780c */ /* 0x000fe20003f04270 */
[----:B------:R-:W-:-:S02]  /*88b0*/  IMAD.X R23, R23, 0x1, R18, P4 ;  /* 0x0000000117177824 */ /* 0x000fc400020e0612 */
[-C--:B---3--:R-:W-:Y:S01]  /*88c0*/  IMAD R159, R32, R11.reuse, RZ ;  /* 0x0000000b209f7224 */ /* 0x088fe200078e02ff */
[C---:B------:R-:W-:Y:S01]  /*88d0*/  ISETP.GT.AND P4, PT, R164.reuse, RZ, P0 ;  /* 0x000000ffa400720c */ /* 0x040fe20000784270 */
[--C-:B------:R-:W-:Y:S01]  /*88e0*/  IMAD.X R29, R25, 0x1, R4.reuse, P6 ;  /* 0x00000001191d7824 */ /* 0x100fe200030e0604 */
[----:B------:R2:W-:Y:S01]  /*88f0*/  @P1 STG.E desc[UR16][R22.64], R153 ;  /* 0x0000009916001986 */ /* 0x0005e2000c101910 */
[----:B------:R-:W-:Y:S01]  /*8900*/  ISETP.GT.AND P1, PT, R164, 0x8, P2 ;  /* 0x00000008a400780c */ /* 0x000fe20001724270 */
[-C--:B0-----:R-:W-:Y:S01]  /*8910*/  IMAD R155, R34, R11.reuse, RZ ;  /* 0x0000000b229b7224 */ /* 0x081fe200078e02ff */
[-C--:B------:R-:W-:Y:S01]  /*8920*/  IADD3 R30, P2, R26, R6.reuse, RZ ;  /* 0x000000061a1e7210 */ /* 0x080fe20007f5e0ff */
[----:B------:R-:W-:Y:S01]  /*8930*/  IMAD R43, R43, R11, RZ ;  /* 0x0000000b2b2b7224 */ /* 0x000fe200078e02ff */
[----:B------:R-:W-:Y:S01]  /*8940*/  @P5 STG.E desc[UR16][R28.64], R159 ;  /* 0x0000009f1c005986 */ /* 0x000fe2000c101910 */
[----:B-1----:R-:W-:Y:S01]  /*8950*/  IADD3 R20, P5, R24, R19, RZ ;  /* 0x0000001318147210 */ /* 0x002fe20007fbe0ff */
[-C--:B------:R-:W-:Y:S01]  /*8960*/  IMAD R45, R45, R11.reuse, RZ ;  /* 0x0000000b2d2d7224 */ /* 0x080fe200078e02ff */
[----:B------:R-:W-:Y:S01]  /*8970*/  ISETP.GT.AND P0, PT, R164, 0x8, P0 ;  /* 0x00000008a400780c */ /* 0x000fe20000704270 */
[----:B------:R-:W-:Y:S01]  /*8980*/  IMAD.X R31, R27, 0x1, R4, P2 ;  /* 0x000000011b1f7824 */ /* 0x000fe200010e0604 */
[----:B------:R-:W-:Y:S01]  /*8990*/  ISETP.GT.AND P2, PT, R5, 0x18, PT ;  /* 0x000000180500780c */ /* 0x000fe20003f44270 */
[--C-:B------:R-:W-:Y:S01]  /*89a0*/  IMAD.X R21, R25, 0x1, R18.reuse, P5 ;  /* 0x0000000119157824 */ /* 0x100fe200028e0612 */
[----:B------:R-:W-:Y:S01]  /*89b0*/  IADD3 R24, P6, R28, R6, RZ ;  /* 0x000000061c187210 */ /* 0x000fe20007fde0ff */
[----:B--2---:R-:W-:Y:S01]  /*89c0*/  IMAD R153, R36, R11, RZ ;  /* 0x0000000b24997224 */ /* 0x004fe200078e02ff */
[----:B------:R0:W-:Y:S01]  /*89d0*/  @P4 STG.E desc[UR16][R30.64], R33 ;  /* 0x000000211e004986 */ /* 0x0001e2000c101910 */
[----:B------:R-:W-:Y:S01]  /*89e0*/  IADD3 R22, P4, R26, R19, RZ ;  /* 0x000000131a167210 */ /* 0x000fe20007f9e0ff */
[----:B------:R-:W-:Y:S01]  /*89f0*/  IMAD R47, R47, R11, RZ ;  /* 0x0000000b2f2f7224 */ /* 0x000fe200078e02ff */
[----:B------:R-:W-:Y:S01]  /*8a00*/  ISETP.GT.AND P5, PT, R164, RZ, P2 ;  /* 0x000000ffa400720c */ /* 0x000fe200017a4270 */
[----:B------:R1:W-:Y:S01]  /*8a10*/  @P1 STG.E desc[UR16][R20.64], R155 ;  /* 0x0000009b14001986 */ /* 0x0003e2000c101910 */
[----:B------:R-:W-:Y:S01]  /*8a20*/  ISETP.GT.AND P1, PT, R5, 0x19, PT ;  /* 0x000000190500780c */ /* 0x000fe20003f24270 */
[----:B------:R-:W-:-:S02]  /*8a30*/  IMAD.X R23, R27, 0x1, R18, P4 ;  /* 0x000000011b177824 */ /* 0x000fc400020e0612 */
[--C-:B------:R-:W-:Y:S01]  /*8a40*/  IMAD.X R25, R29, 0x1, R4.reuse, P6 ;  /* 0x000000011d197824 */ /* 0x100fe200030e0604 */
[C---:B------:R-:W-:Y:S01]  /*8a50*/  ISETP.GT.AND P4, PT, R164.reuse, RZ, P1 ;  /* 0x000000ffa400720c */ /* 0x040fe20000f84270 */
[-C--:B------:R-:W-:Y:S01]  /*8a60*/  IMAD R49, R49, R11.reuse, RZ ;  /* 0x0000000b31317224 */ /* 0x080fe200078e02ff */
        /* <DEDUP_REMOVED lines=14> */
[----:B------:R-:W-:Y:S01]  /*8b50*/  @P4 STG.E desc[UR16][R26.64], R37 ;  /* 0x000000251a004986 */ /* 0x000fe2000c101910 */
        /* <DEDUP_REMOVED lines=11> */
[-C--:B------:R-:W-:Y:S01]  /*8c10*/  IMAD R59, R59, R11.reuse, RZ ;  /* 0x0000000b3b3b7224 */ /* 0x080fe200078e02ff */
[-C--:B------:R-:W-:Y:S01]  /*8c20*/  IADD3 R30, P2, R26, R6.reuse, RZ ;  /* 0x000000061a1e7210 */ /* 0x080fe20007f5e0ff */
[----:B------:R-:W-:Y:S01]  /*8c30*/  IMAD R61, R61, R11, RZ ;  /* 0x0000000b3d3d7224 */ /* 0x000fe200078e02ff */
[----:B------:R2:W-:Y:S01]  /*8c40*/  @P5 STG.E desc[UR16][R28.64], R35 ;  /* 0x000000231c005986 */ /* 0x0005e2000c101910 */
[----:B0-----:R-:W-:Y:S01]  /*8c50*/  IADD3 R20, P5, R24, R19, RZ ;  /* 0x0000001318147210 */ /* 0x001fe20007fbe0ff */
[-C--:B------:R-:W-:Y:S01]  /*8c60*/  IMAD R33, R42, R11.reuse, RZ ;  /* 0x0000000b2a217224 */ /* 0x080fe200078e02ff */
[----:B------:R-:W-:Y:S01]  /*8c70*/  ISETP.GT.AND P0, PT, R164, 0x8, P0 ;  /* 0x00000008a400780c */ /* 0x000fe20000704270 */
[----:B------:R-:W-:Y:S01]  /*8c80*/  IMAD.X R31, R27, 0x1, R4, P2 ;  /* 0x000000011b1f7824 */ /* 0x000fe200010e0604 */
[----:B------:R-:W-:Y:S01]  /*8c90*/  ISETP.GT.AND P2, PT, R5, 0x28, PT ;  /* 0x000000280500780c */ /* 0x000fe20003f44270 */
[--C-:B------:R-:W-:Y:S01]  /*8ca0*/  IMAD.X R21, R25, 0x1, R18.reuse, P5 ;  /* 0x0000000119157824 */ /* 0x100fe200028e0612 */
[----:B------:R-:W-:Y:S01]  /*8cb0*/  IADD3 R24, P6, R28, R6, RZ ;  /* 0x000000061c187210 */ /* 0x000fe20007fde0ff */
[----:B------:R-:W-:Y:S01]  /*8cc0*/  IMAD R63, R63, R11, RZ ;  /* 0x0000000b3f3f7224 */ /* 0x000fe200078e02ff */
[----:B------:R-:W-:Y:S01]  /*8cd0*/  @P4 STG.E desc[UR16][R30.64], R41 ;  /* 0x000000291e004986 */ /* 0x000fe2000c101910 */
[----:B-1----:R-:W-:Y:S01]  /*8ce0*/  IADD3 R22, P4, R26, R19, RZ ;  /* 0x000000131a167210 */ /* 0x002fe20007f9e0ff */
[----:B------:R-:W-:Y:S01]  /*8cf0*/  IMAD R65, R65, R11, RZ ;  /* 0x0000000b41417224 */ /* 0x000fe200078e02ff */
[----:B------:R-:W-:Y:S01]  /*8d00*/  ISETP.GT.AND P5, PT, R164, RZ, P2 ;  /* 0x000000ffa400720c */ /* 0x000fe200017a4270 */
[----:B------:R0:W-:Y:S01]  /*8d10*/  @P1 STG.E desc[UR16][R20.64], R33 ;  /* 0x0000002114001986 */ /* 0x0001e2000c101910 */
[----:B------:R-:W-:Y:S01]  /*8d20*/  ISETP.GT.AND P1, PT, R5, 0x29, PT ;  /* 0x000000290500780c */ /* 0x000fe20003f24270 */
[----:B------:R-:W-:-:S02]  /*8d30*/  IMAD.X R23, R27, 0x1, R18, P4 ;  /* 0x000000011b177824 */ /* 0x000fc400020e0612 */
[-C--:B--2---:R-:W-:Y:S01]  /*8d40*/  IMAD R35, R44, R11.reuse, RZ ;  /* 0x0000000b2c237224 */ /* 0x084fe200078e02ff */
[C---:B------:R-:W-:Y:S01]  /*8d50*/  ISETP.GT.AND P4, PT, R164.reuse, RZ, P1 ;  /* 0x000000ffa400720c */ /* 0x040fe20000f84270 */
[--C-:B------:R-:W-:Y:S01]  /*8d60*/  IMAD.X R25, R29, 0x1, R4.reuse, P6 ;  /* 0x000000011d197824 */ /* 0x100fe200030e0604 */
        /* <DEDUP_REMOVED lines=132> */
[-C--:B------:R-:W-:Y:S01]  /*95b0*/  IADD3 R24, P6, R28, R6.reuse, RZ ;  /* 0x000000061c187210 */ /* 0x080fe20007fde0ff */
[-C--:B------:R-:W-:Y:S01]  /*95c0*/  IMAD R111, R111, R11.reuse, RZ ;  /* 0x0000000b6f6f7224 */ /* 0x080fe200078e02ff */
[----:B------:R-:W-:Y:S01]  /*95d0*/  @P4 STG.E desc[UR16][R30.64], R65 ;  /* 0x000000411e004986 */ /* 0x000fe2000c101910 */
[----:B------:R-:W-:Y:S01]  /*95e0*/  ISETP.GT.AND P5, PT, R164, RZ, P2 ;  /* 0x000000ffa400720c */ /* 0x000fe200017a4270 */
[----:B------:R-:W-:Y:S01]  /*95f0*/  IMAD R113, R113, R11, RZ ;  /* 0x0000000b71717224 */ /* 0x000fe200078e02ff */
[----:B-1----:R-:W-:Y:S01]  /*9600*/  IADD3 R22, P4, R26, R19, RZ ;  /* 0x000000131a167210 */ /* 0x002fe20007f9e0ff */
[----:B------:R0:W-:Y:S01]  /*9610*/  @P1 STG.E desc[UR16][R20.64], R33 ;  /* 0x0000002114001986 */ /* 0x0001e2000c101910 */
[----:B------:R-:W-:Y:S01]  /*9620*/  ISETP.GT.AND P1, PT, R5, 0x59, PT ;  /* 0x000000590500780c */ /* 0x000fe20003f24270 */
[-C--:B--2---:R-:W-:Y:S01]  /*9630*/  IMAD R35, R68, R11.reuse, RZ ;  /* 0x0000000b44237224 */ /* 0x084fe200078e02ff */
[C---:B------:R-:W-:Y:S01]  /*9640*/  ISETP.GT.AND P2, PT, R164.reuse, 0x8, P2 ;  /* 0x00000008a400780c */ /* 0x040fe20001744270 */
[----:B------:R-:W-:Y:S01]  /*9650*/  IMAD.X R23, R27, 0x1, R18, P4 ;  /* 0x000000011b177824 */ /* 0x000fe200020e0612 */
[C---:B------:R-:W-:Y:S01]  /*9660*/  ISETP.GT.AND P4, PT, R164.reuse, RZ, P1 ;  /* 0x000000ffa400720c */ /* 0x040fe20000f84270 */
[----:B------:R-:W-:Y:S01]  /*9670*/  IMAD.X R25, R29, 0x1, R4, P6 ;  /* 0x000000011d197824 */ /* 0x000fe200030e0604 */
[----:B------:R-:W-:Y:S01]  /*9680*/  ISETP.GT.AND P1, PT, R164, 0x8, P1 ;  /* 0x00000008a400780c */ /* 0x000fe20000f24270 */
[-C--:B------:R-:W-:Y:S01]  /*9690*/  IMAD R115, R115, R11.reuse, RZ ;  /* 0x0000000b73737224 */ /* 0x080fe200078e02ff */
[----:B------:R1:W-:Y:S01]  /*96a0*/  @P0 STG.E desc[UR16][R22.64], R67 ;  /* 0x0000004316000986 */ /* 0x0003e2000c101910 */
[----:B------:R-:W-:Y:S01]  /*96b0*/  IADD3 R26, P0, R30, R6, RZ ;  /* 0x000000061e1a7210 */ /* 0x000fe20007f1e0ff */
[----:B------:R-:W-:-:S02]  /*96c0*/  IMAD R117, R117, R11, RZ ;  /* 0x0000000b75757224 */ /* 0x000fc400078e02ff */
[----:B------:R2:W-:Y:S01]  /*96d0*/  @P5 STG.E desc[UR16][R24.64], R35 ;  /* 0x0000002318005986 */ /* 0x0005e2000c101910 */
[----:B0-----:R-:W-:Y:S01]  /*96e0*/  IADD3 R20, P5, R28, R19, RZ ;  /* 0x000000131c147210 */ /* 0x001fe20007fbe0ff */
[----:B------:R-:W-:Y:S01]  /*96f0*/  IMAD.X R27, R31, 0x1, R4, P0 ;  /* 0x000000011f1b7824 */ /* 0x000fe200000e0604 */
[----:B------:R-:W-:Y:S01]  /*9700*/  ISETP.GT.AND P0, PT, R5, 0x60, PT ;  /* 0x000000600500780c */ /* 0x000fe20003f04270 */
[----:B------:R-:W-:Y:S01]  /*9710*/  IMAD R33, R70, R11, RZ ;  /* 0x0000000b46217224 */ /* 0x000fe200078e02ff */
[-C--:B------:R-:W-:Y:S01]  /*9720*/  IADD3 R28, P6, R24, R6.reuse, RZ ;  /* 0x00000006181c7210 */ /* 0x080fe20007fde0ff */
[--C-:B------:R-:W-:Y:S01]  /*9730*/  IMAD.X R21, R29, 0x1, R18.reuse, P5 ;  /* 0x000000011d157824 */ /* 0x100fe200028e0612 */
[----:B------:R-:W-:Y:S01]  /*9740*/  @P4 STG.E desc[UR16][R26.64], R69 ;  /* 0x000000451a004986 */ /* 0x000fe2000c101910 */
[----:B-1----:R-:W-:Y:S01]  /*9750*/  IADD3 R22, P5, R30, R19, RZ ;  /* 0x000000131e167210 */ /* 0x002fe20007fbe0ff */
[-C--:B------:R-:W-:Y:S01]  /*9760*/  IMAD R119, R119, R11.reuse, RZ ;  /* 0x0000000b77777224 */ /* 0x080fe200078e02ff */
[C---:B------:R-:W-:Y:S01]  /*9770*/  ISETP.GT.AND P4, PT, R164.reuse, RZ, P0 ;  /* 0x000000ffa400720c */ /* 0x040fe20000784270 */
[----:B------:R0:W-:Y:S01]  /*9780*/  @P2 STG.E desc[UR16][R20.64], R33 ;  /* 0x0000002114002986 */ /* 0x0001e2000c101910 */
[----:B------:R-:W-:Y:S01]  /*9790*/  ISETP.GT.AND P2, PT, R5, 0x61, PT ;  /* 0x000000610500780c */ /* 0x000fe20003f44270 */
[----:B------:R-:W-:Y:S01]  /*97a0*/  IMAD.X R23, R31, 0x1, R18, P5 ;  /* 0x000000011f177824 */ /* 0x000fe200028e0612 */
[----:B------:R-:W-:Y:S01]  /*97b0*/  ISETP.GT.AND P0, PT, R164, 0x8, P0 ;  /* 0x00000008a400780c */ /* 0x000fe20000704270 */
[-C--:B--2---:R-:W-:Y:S01]  /*97c0*/  IMAD R35, R72, R11.reuse, RZ ;  /* 0x0000000b48237224 */ /* 0x084fe200078e02ff */
[----:B------:R-:W-:Y:S01]  /*97d0*/  ISETP.GT.AND P5, PT, R164, RZ, P2 ;  /* 0x000000ffa400720c */ /* 0x000fe200017a4270 */
[--C-:B------:R-:W-:Y:S01]  /*97e0*/  IMAD.X R29, R25, 0x1, R4.reuse, P6 ;  /* 0x00000001191d7824 */ /* 0x100fe200030e0604 */
[----:B------:R1:W-:Y:S01]  /*97f0*/  @P1 STG.E desc[UR16][R22.64], R71 ;  /* 0x0000004716001986 */ /* 0x0003e2000c101910 */
[-C--:B------:R-:W-:Y:S01]  /*9800*/  IADD3 R30, P1, R26, R6.reuse, RZ ;  /* 0x000000061a1e7210 */ /* 0x080fe20007f3e0ff */
[-C--:B------:R-:W-:Y:S01]  /*9810*/  IMAD R121, R121, R11.reuse, RZ ;  /* 0x0000000b79797224 */ /* 0x080fe200078e02ff */
[----:B------:R-:W-:Y:S01]  /*9820*/  ISETP.GT.AND P2, PT, R164, 0x8, P2 ;  /* 0x00000008a400780c */ /* 0x000fe20001744270 */
[----:B------:R-:W-:Y:S01]  /*9830*/  IMAD R123, R123, R11, RZ ;  /* 0x0000000b7b7b7224 */ /* 0x000fe200078e02ff */
        /* <DEDUP_REMOVED lines=109> */
[----:B------:R-:W-:Y:S01]  /*9f10*/  IMAD.X R25, R29, 0x1, R4, P6 ;  /* 0x000000011d197824 */ /* 0x000fe200030e0604 */
[----:B------:R1:W-:Y:S01]  /*9f20*/  @P0 STG.E desc[UR16][R22.64], R91 ;  /* 0x0000005b16000986 */ /* 0x0003e2000c101910 */
[----:B------:R-:W-:Y:S01]  /*9f30*/  IADD3 R26, P0, R30, R6, RZ ;  /* 0x000000061e1a7210 */ /* 0x000fe20007f1e0ff */
[----:B------:R-:W-:Y:S01]  /*9f40*/  IMAD R151, R151, R11, RZ ;  /* 0x0000000b97977224 */ /* 0x000fe200078e02ff */
[----:B------:R-:W-:-:S02]  /*9f50*/  ISETP.GT.AND P1, PT, R164, 0x8, P1 ;  /* 0x00000008a400780c */ /* 0x000fc40000f24270 */
        /* <DEDUP_REMOVED lines=8> */
[----:B-1----:R-:W-:Y:S02]  /*9fe0*/  IADD3 R22, P5, R30, R19, RZ ;  /* 0x000000131e167210 */ /* 0x002fe40007fbe0ff */
[C---:B------:R-:W-:Y:S01]  /*9ff0*/  ISETP.GT.AND P4, PT, R164.reuse, RZ, P0 ;  /* 0x000000ffa400720c */ /* 0x040fe20000784270 */
[----:B------:R0:W-:Y:S01]  /*a000*/  @P2 STG.E desc[UR16][R20.64], R33 ;  /* 0x0000002114002986 */ /* 0x0001e2000c101910 */
[----:B------:R-:W-:Y:S01]  /*a010*/  ISETP.GT.AND P2, PT, R5, 0x91, PT ;  /* 0x000000910500780c */ /* 0x000fe20003f44270 */
[----:B------:R-:W-:Y:S01]  /*a020*/  IMAD.X R23, R31, 0x1, R18, P5 ;  /* 0x000000011f177824 */ /* 0x000fe200028e0612 */
[----:B------:R-:W-:Y:S01]  /*a030*/  ISETP.GT.AND P0, PT, R164, 0x8, P0 ;  /* 0x00000008a400780c */ /* 0x000fe20000704270 */
[----:B--2---:R-:W-:Y:S01]  /*a040*/  IMAD R35, R96, R11, RZ ;  /* 0x0000000b60237224 */ /* 0x004fe200078e02ff */
[----:B------:R-:W-:Y:S01]  /*a050*/  ISETP.GT.AND P5, PT, R164, RZ, P2 ;  /* 0x000000ffa400720c */ /* 0x000fe200017a4270 */
[----:B------:R-:W-:Y:S01]  /*a060*/  IMAD.X R29, R25, 0x1, R4, P6 ;  /* 0x00000001191d7824 */ /* 0x000fe200030e0604 */
[----:B------:R1:W-:Y:S01]  /*a070*/  @P1 STG.E desc[UR16][R22.64], R95 ;  /* 0x0000005f16001986 */ /* 0x0003e2000c101910 */
[----:B------:R-:W-:-:S02]  /*a080*/  IADD3 R30, P1, R26, R6, RZ ;  /* 0x000000061a1e7210 */ /* 0x000fc40007f3e0ff */
[----:B------:R-:W-:Y:S02]  /*a090*/  ISETP.GT.AND P2, PT, R164, 0x8, P2 ;  /* 0x00000008a400780c */ /* 0x000fe40001744270 */
[----:B------:R2:W-:Y:S01]  /*a0a0*/  @P4 STG.E desc[UR16][R28.64], R35 ;  /* 0x000000231c004986 */ /* 0x0005e2000c101910 */
[----:B0-----:R-:W-:Y:S01]  /*a0b0*/  IADD3 R20, P4, R24, R19, RZ ;  /* 0x0000001318147210 */ /* 0x001fe20007f9e0ff */
[----:B------:R-:W-:Y:S01]  /*a0c0*/  IMAD.X R31, R27, 0x1, R4, P1 ;  /* 0x000000011b1f7824 */ /* 0x000fe200008e0604 */
[----:B------:R-:W-:Y:S01]  /*a0d0*/  ISETP.GT.AND P1, PT, R5, 0x98, PT ;  /* 0x000000980500780c */ /* 0x000fe20003f24270 */
[----:B------:R-:W-:Y:S01]  /*a0e0*/  IMAD R33, R98, R11, RZ ;  /* 0x0000000b62217224 */ /* 0x000fe200078e02ff */
[----:B------:R-:W-:Y:S01]  /*a0f0*/  IADD3 R24, P6, R28, R6, RZ ;  /* 0x000000061c187210 */ /* 0x000fe20007fde0ff */
[----:B------:R-:W-:Y:S01]  /*a100*/  IMAD.X R21, R25, 0x1, R18, P4 ;  /* 0x0000000119157824 */ /* 0x000fe200020e0612 */
[----:B------:R-:W-:Y:S01]  /*a110*/  @P5 STG.E desc[UR16][R30.64], R97 ;  /* 0x000000611e005986 */ /* 0x000fe2000c101910 */
[----:B-1----:R-:W-:-:S02]  /*a120*/  IADD3 R22, P5, R26, R19, RZ ;  /* 0x000000131a167210 */ /* 0x002fc40007fbe0ff */
        /* <DEDUP_REMOVED lines=9> */
[----:B------:R-:W-:Y:S02]  /*a1c0*/  IADD3 R26, P2, R30, R6, RZ ;  /* 0x000000061e1a7210 */ /* 0x000fe40007f5e0ff */
        /* <DEDUP_REMOVED lines=189> */
[----:B------:R-:W-:-:S02]  /*ada0*/  ISETP.GT.AND P4, PT, R164, RZ, P2 ;  /* 0x000000ffa400720c */ /* 0x000fc40001784270 */
        /* <DEDUP_REMOVED lines=8> */
[----:B------:R-:W-:Y:S02]  /*ae30*/  ISETP.GT.AND P1, PT, R164, 0x8, P1 ;  /* 0x00000008a400780c */ /* 0x000fe40000f24270 */
[----:B------:R1:W-:Y:S01]  /*ae40*/  @P0 STG.E desc[UR16][R22.64], R139 ;  /* 0x0000008b16000986 */ /* 0x0003e2000c101910 */
[----:B------:R-:W-:Y:S01]  /*ae50*/  IADD3 R26, P0, R30, R6, RZ ;  /* 0x000000061e1a7210 */ /* 0x000fe20007f1e0ff */
[----:B0-----:R-:W-:-:S02]  /*ae60*/  IMAD R33, R142, R11, RZ ;  /* 0x0000000b8e217224 */ /* 0x001fc400078e02ff */
[----:B------:R0:W-:Y:S01]  /*ae70*/  @P4 STG.E desc[UR16][R24.64], R35 ;  /* 0x0000002318004986 */ /* 0x0001e2000c101910 */
[-C--:B------:R-:W-:Y:S01]  /*ae80*/  IADD3 R20, P4, R28, R19.reuse, RZ ;  /* 0x000000131c147210 */ /* 0x080fe20007f9e0ff */
[----:B------:R-:W-:Y:S01]  /*ae90*/  IMAD.X R27, R31, 0x1, R4, P0 ;  /* 0x000000011f1b7824 */ /* 0x000fe200000e0604 */
[----:B------:R-:W-:Y:S02]  /*aea0*/  ISETP.GT.AND P0, PT, R5, 0xf0, PT ;  /* 0x000000f00500780c */ /* 0x000fe40003f04270 */
[----:B------:R-:W-:Y:S01]  /*aeb0*/  IADD3 R28, P6, R24, R6, RZ ;  /* 0x00000006181c7210 */ /* 0x000fe20007fde0ff */
[--C-:B------:R-:W-:Y:S01]  /*aec0*/  IMAD.X R21, R29, 0x1, R18.reuse, P4 ;  /* 0x000000011d157824 */ /* 0x100fe200020e0612 */
[----:B------:R-:W-:Y:S01]  /*aed0*/  @P5 STG.E desc[UR16][R26.64], R141 ;  /* 0x0000008d1a005986 */ /* 0x000fe2000c101910 */
[----:B-1----:R-:W-:Y:S02]  /*aee0*/  IADD3 R22, P5, R30, R19, RZ ;  /* 0x000000131e167210 */ /* 0x002fe40007fbe0ff */
[----:B------:R-:W-:Y:S01]  /*aef0*/  ISETP.GT.AND P4, PT, R164, RZ, P0 ;  /* 0x000000ffa400720c */ /* 0x000fe20000784270 */
[----:B------:R1:W-:Y:S01]  /*af00*/  @P2 STG.E desc[UR16][R20.64], R33 ;  /* 0x0000002114002986 */ /* 0x0003e2000c101910 */
[----:B------:R-:W-:Y:S01]  /*af10*/  ISETP.GT.AND P2, PT, R5, 0xf1, PT ;  /* 0x000000f10500780c */ /* 0x000fe20003f44270 */
[----:B------:R-:W-:-:S02]  /*af20*/  IMAD.X R23, R31, 0x1, R18, P5 ;  /* 0x000000011f177824 */ /* 0x000fc400028e0612 */
[--C-:B------:R-:W-:Y:S01]  /*af30*/  IMAD.X R29, R25, 0x1, R4.reuse, P6 ;  /* 0x00000001191d7824 */ /* 0x100fe200030e0604 */
[----:B------:R-:W-:Y:S01]  /*af40*/  ISETP.GT.AND P5, PT, R164, RZ, P2 ;  /* 0x000000ffa400720c */ /* 0x000fe200017a4270 */
[----:B0-----:R-:W-:Y:S01]  /*af50*/  IMAD R35, R144, R11, RZ ;  /* 0x0000000b90237224 */ /* 0x001fe200078e02ff */
[----:B------:R-:W-:Y:S01]  /*af60*/  ISETP.GT.AND P6, PT, R164, 0x8, P0 ;  /* 0x00000008a400780c */ /* 0x000fe200007c4270 */
[----:B------:R0:W-:Y:S01]  /*af70*/  @P1 STG.E desc[UR16][R22.64], R143 ;  /* 0x0000008f16001986 */ /* 0x0001e2000c101910 */
[----:B------:R-:W-:Y:S02]  /*af80*/  IADD3 R30, P0, R26, R6, RZ ;  /* 0x000000061a1e7210 */ /* 0x000fe40007f1e0ff */
[----:B------:R-:W-:Y:S01]  /*af90*/  ISETP.GT.AND P2, PT, R164, 0x8, P2 ;  /* 0x00000008a400780c */ /* 0x000fe20001744270 */
[----:B------:R2:W-:Y:S01]  /*afa0*/  @P4 STG.E desc[UR16][R28.64], R35 ;  /* 0x000000231c004986 */ /* 0x0005e2000c101910 */
[----:B-1----:R-:W-:Y:S01]  /*afb0*/  IADD3 R20, P1, R24, R19, RZ ;  /* 0x0000001318147210 */ /* 0x002fe20007f3e0ff */
[----:B------:R-:W-:Y:S01]  /*afc0*/  IMAD.X R31, R27, 0x1, R4, P0 ;  /* 0x000000011b1f7824 */ /* 0x000fe200000e0604 */
[----:B------:R-:W-:Y:S01]  /*afd0*/  ISETP.GT.AND P0, PT, R5, 0xf8, PT ;  /* 0x000000f80500780c */ /* 0x000fe20003f04270 */
[----:B------:R-:W-:-:S02]  /*afe0*/  IMAD R33, R146, R11, RZ ;  /* 0x0000000b92217224 */ /* 0x000fc400078e02ff */
[--C-:B------:R-:W-:Y:S01]  /*aff0*/  IMAD.X R21, R25, 0x1, R18.reuse, P1 ;  /* 0x0000000119157824 */ /* 0x100fe200008e0612 */
[----:B------:R-:W-:Y:S01]  /*b000*/  @P5 STG.E desc[UR16][R30.64], R145 ;  /* 0x000000911e005986 */ /* 0x000fe2000c101910 */
[-C--:B0-----:R-:W-:Y:S02]  /*b010*/  IADD3 R22, P4, R26, R19.reuse, RZ ;  /* 0x000000131a167210 */ /* 0x081fe40007f9e0ff */
[C---:B------:R-:W-:Y:S01]  /*b020*/  IADD3 R24, P5, R28.reuse, R6, RZ ;  /* 0x000000061c187210 */ /* 0x040fe20007fbe0ff */
[----:B------:R0:W-:Y:S01]  /*b030*/  @P6 STG.E desc[UR16][R20.64], R33 ;  /* 0x0000002114006986 */ /* 0x0001e2000c101910 */
[----:B------:R-:W-:Y:S01]  /*b040*/  ISETP.GT.AND P1, PT, R5, 0xf9, PT ;  /* 0x000000f90500780c */ /* 0x000fe20003f24270 */
[----:B------:R-:W-:Y:S01]  /*b050*/  IMAD.X R23, R27, 0x1, R18, P4 ;  /* 0x000000011b177824 */ /* 0x000fe200020e0612 */
[----:B--2---:R-:W-:Y:S01]  /*b060*/  IADD3 R28, P4, R28, R19, RZ ;  /* 0x000000131c1c7210 */ /* 0x004fe20007f9e0ff */
[----:B------:R-:W-:Y:S01]  /*b070*/  IMAD.X R25, R29, 0x1, R4, P5 ;  /* 0x000000011d197824 */ /* 0x000fe200028e0604 */
[----:B------:R-:W-:-:S02]  /*b080*/  ISETP.GT.AND P6, PT, R164, RZ, P0 ;  /* 0x000000ffa400720c */ /* 0x000fc400007c4270 */
[----:B------:R-:W-:Y:S01]  /*b090*/  IADD3 R26, P5, R30, R6, RZ ;  /* 0x000000061e1a7210 */ /* 0x000fe20007fbe0ff */
[----:B------:R-:W-:Y:S01]  /*b0a0*/  IMAD.X R29, R29, 0x1, R18, P4 ;  /* 0x000000011d1d7824 */ /* 0x000fe200020e0612 */
[C---:B------:R-:W-:Y:S01]  /*b0b0*/  ISETP.GT.AND P4, PT, R164.reuse, RZ, P1 ;  /* 0x000000ffa400720c */ /* 0x040fe20000f84270 */
[----:B------:R1:W-:Y:S01]  /*b0c0*/  @P2 STG.E desc[UR16][R22.64], R147 ;  /* 0x0000009316002986 */ /* 0x0003e2000c101910 */
[C---:B------:R-:W-:Y:S01]  /*b0d0*/  ISETP.GT.AND P0, PT, R164.reuse, 0x8, P0 ;  /* 0x00000008a400780c */ /* 0x040fe20000704270 */
[----:B------:R-:W-:Y:S01]  /*b0e0*/  IMAD.X R27, R31, 0x1, R4, P5 ;  /* 0x000000011f1b7824 */ /* 0x000fe200028e0604 */
[----:B------:R-:W-:Y:S01]  /*b0f0*/  ISETP.GT.AND P1, PT, R164, 0x8, P1 ;  /* 0x00000008a400780c */ /* 0x000fe20000f24270 */
[----:B0-----:R-:W-:Y:S01]  /*b100*/  IMAD R21, R150, R11, RZ ;  /* 0x0000000b96157224 */ /* 0x001fe200078e02ff */
[----:B------:R-:W-:Y:S01]  /*b110*/  IADD3 R4, P5, R30, R19, RZ ;  /* 0x000000131e047210 */ /* 0x000fe20007fbe0ff */
[----:B------:R-:W-:-:S04]  /*b120*/  IMAD R19, R148, R11, RZ ;  /* 0x0000000b94137224 */ /* 0x000fc800078e02ff */
[----:B------:R-:W-:Y:S01]  /*b130*/  IMAD.X R5, R31, 0x1, R18, P5 ;  /* 0x000000011f057824 */ /* 0x000fe200028e0612 */
[----:B------:R1:W-:Y:S04]  /*b140*/  @P6 STG.E desc[UR16][R24.64], R19 ;  /* 0x0000001318006986 */ /* 0x0003e8000c101910 */
[----:B------:R1:W-:Y:S04]  /*b150*/  @P4 STG.E desc[UR16][R26.64], R149 ;  /* 0x000000951a004986 */ /* 0x0003e8000c101910 */
[----:B------:R1:W-:Y:S04]  /*b160*/  @P0 STG.E desc[UR16][R28.64], R21 ;  /* 0x000000151c000986 */ /* 0x0003e8000c101910 */
[----:B------:R1:W-:Y:S02]  /*b170*/  @P1 STG.E desc[UR16][R4.64], R151 ;  /* 0x0000009704001986 */ /* 0x0003e4000c101910 */
.L_x_277:
[----:B------:R-:W-:Y:S05]  /*b180*/  BSYNC B0 ;  /* 0x0000000000007941 */ /* 0x000fea0003800000 */
.L_x_25:
[C---:B------:R-:W-:Y:S01]  /*b190*/  LEA R2, P0, R8.reuse, R2, 0x1 ;  /* 0x0000000208027211 */ /* 0x040fe200078008ff */
[----:B------:R-:W-:Y:S01]  /*b1a0*/  ULDC.64 UR8, c[0x0][0x750] ;  /* 0x0001d40000087ab9 */ /* 0x000fe20000000a00 */
[----:B-1--4-:R-:W-:Y:S01]  /*b1b0*/  IMAD.U32 R4, RZ, RZ, UR13 ;  /* 0x0000000dff047e24 */ /* 0x012fe2000f8e00ff */
[----:B------:R-:W-:Y:S01]  /*b1c0*/  PRMT R18, RZ, 0x7610, R18 ;  /* 0x00007610ff127816 */ /* 0x000fe20000000012 */
[----:B------:R-:W-:Y:S01]  /*b1d0*/  IMAD.MOV.U32 R6, RZ, RZ, -0x1 ;  /* 0xffffffffff067424 */ /* 0x000fe200078e00ff */
[----:B------:R-:W-:Y:S01]  /*b1e0*/  LEA.HI.X R3, R8, R3, R0, 0x1, P0 ;  /* 0x0000000308037211 */ /* 0x000fe200000f0c00 */
[----:B------:R1:W-:Y:S01]  /*b1f0*/  SYNCS.ARRIVE.TRANS64.A1T0 RZ, [R4+UR19], RZ ;  /* 0x000000ff04ff79a7 */ /* 0x0003e20008100013 */
[----:B------:R-:W-:Y:S01]  /*b200*/  ISETP.GE.U32.AND P0, PT, R2, UR8, PT ;  /* 0x0000000802007c0c */ /* 0x000fe2000bf06070 */
[----:B------:R-:W-:-:S03]  /*b210*/  IMAD.MOV.U32 R5, RZ, RZ, -0x1 ;  /* 0xffffffffff057424 */ /* 0x000fc600078e00ff */
[----:B------:R-:W-:Y:S01]  /*b220*/  ISETP.GE.U32.AND.EX P0, PT, R3, UR9, PT, P0 ;  /* 0x0000000903007c0c */ /* 0x000fe2000bf06100 */
[----:B-1----:R-:W-:-:S12]  /*b230*/  IMAD.MOV.U32 R4, RZ, RZ, -0x1 ;  /* 0xffffffffff047424 */ /* 0x002fd800078e00ff */
[----:B------:R-:W-:Y:S05]  /*b240*/  @P0 BRA `(.L_x_278) ;  /* 0x0000000400600947 */ /* 0x000fea0003800000 */
[----:B------:R-:W1:Y:S01]  /*b250*/  S2R R28, SR_CTAID.X ;  /* 0x00000000001c7919 */ /* 0x000e620000002500 */
[----:B---3--:R-:W3:Y:S01]  /*b260*/  LDC.64 R22, c[0x0][0x728] ;  /* 0x0001ca00ff167b82 */ /* 0x008ee20000000a00 */
[----:B------:R-:W-:Y:S01]  /*b270*/  ULDC UR8, c[0x0][0x150] ;  /* 0x0000540000087ab9 */ /* 0x000fe20000000800 */
[----:B------:R-:W-:Y:S01]  /*b280*/  IMAD.MOV.U32 R20, RZ, RZ, R2 ;  /* 0x000000ffff147224 */ /* 0x000fe200078e0002 */
[----:B------:R-:W4:Y:S01]  /*b290*/  S2R R30, SR_CTAID.Y ;  /* 0x00000000001e7919 */ /* 0x000f220000002600 */
[----:B------:R-:W-:-:S04]  /*b2a0*/  IMAD.MOV.U32 R21, RZ, RZ, R3 ;  /* 0x000000ffff157224 */ /* 0x000fc800078e0003 */
[----:B------:R-:W0:Y:S08]  /*b2b0*/  LDC R31, c[0x0][0x144] ;  /* 0x00005100ff1f7b82 */ /* 0x000e300000000800 */
[----:B------:R-:W0:Y:S08]  /*b2c0*/  LDC R6, c[0x0][0x730] ;  /* 0x0001cc00ff067b82 */ /* 0x000e300000000800 */
[----:B------:R-:W0:Y:S01]  /*b2d0*/  LDC.64 R26, c[0x0][0x720] ;  /* 0x0001c800ff1a7b82 */ /* 0x000e220000000a00 */
[----:B---3--:R-:W-:-:S04]  /*b2e0*/  ISETP.NE.U32.AND P0, PT, R22, RZ, PT ;  /* 0x000000ff1600720c */ /* 0x008fc80003f05070 */
[----:B------:R-:W-:Y:S02]  /*b2f0*/  ISETP.NE.AND.EX P0, PT, R23, RZ, PT, P0 ;  /* 0x000000ff1700720c */ /* 0x000fe40003f05300 */
[----:B-1----:R-:W-:-:S05]  /*b300*/  I2FP.F32.U32 R4, R28 ;  /* 0x0000001c00047245 */ /* 0x002fca0000201000 */
[----:B------:R-:W-:-:S04]  /*b310*/  FMUL R4, R4, UR8 ;  /* 0x0000000804047c20 */ /* 0x000fc80008400000 */
[----:B------:R1:W3:Y:S02]  /*b320*/  F2I.U32.TRUNC.NTZ R29, R4 ;  /* 0x00000004001d7305 */ /* 0x0002e4000020f000 */
[----:B----4-:R-:W-:Y:S05]  /*b330*/  @!P0 BRA `(.L_x_279) ;  /* 0x0000000000288947 */ /* 0x010fea0003800000 */
[----:B------:R-:W4:Y:S02]  /*b340*/  LDC R5, c[0x0][0x734] ;  /* 0x0001cd00ff057b82 */ /* 0x000f240000000800 */
[----:B----4-:R-:W-:-:S05]  /*b350*/  IADD3 R21, P0, R2, R5, RZ ;  /* 0x0000000502157210 */ /* 0x010fca0007f1e0ff */
[----:B0-----:R-:W-:-:S04]  /*b360*/  IMAD.X R25, RZ, RZ, R3, P0 ;  /* 0x000000ffff197224 */ /* 0x001fc800000e0603 */
[----:B-1----:R-:W-:-:S04]  /*b370*/  IMAD.WIDE.U32 R4, R25, R22, RZ ;  /* 0x0000001619047225 */ /* 0x002fc800078e00ff */
[----:B------:R-:W-:-:S04]  /*b380*/  IMAD.WIDE.U32 R18, P0, R21, R23, R4 ;  /* 0x0000001715127225 */ /* 0x000fc80007800004 */
[----:B------:R-:W-:-:S04]  /*b390*/  IMAD.WIDE.U32 R4, R21, R22, RZ ;  /* 0x0000001615047225 */ /* 0x000fc800078e00ff */
[----:B------:R-:W-:Y:S01]  /*b3a0*/  IMAD.X R21, RZ, RZ, RZ, P0 ;  /* 0x000000ffff157224 */ /* 0x000fe200000e06ff */
[----:B------:R-:W-:Y:S01]  /*b3b0*/  IADD3 RZ, P0, R5, R18, RZ ;  /* 0x0000001205ff7210 */ /* 0x000fe20007f1e0ff */
[----:B------:R-:W-:-:S04]  /*b3c0*/  IMAD.MOV.U32 R20, RZ, RZ, R19 ;  /* 0x000000ffff147224 */ /* 0x000fc800078e0013 */
[----:B------:R-:W-:-:S08]  /*b3d0*/  IMAD.WIDE.U32.X R20, R25, R23, R20, P0 ;  /* 0x0000001719147225 */ /* 0x000fd000000e0414 */
.L_x_279:
[-CC-:B0-----:R-:W-:Y:S01]  /*b3e0*/  SHF.R.U64 R24, R20, R6.reuse, R21.reuse ;  /* 0x0000000614187219 */ /* 0x181fe20000001215 */
[----:B--2---:R-:W0:Y:S01]  /*b3f0*/  LDC.64 R34, c[0x0][0x740] ;  /* 0x0001d000ff227b82 */ /* 0x004e220000000a00 */
[----:B-1----:R-:W-:Y:S01]  /*b400*/  SHF.R.U32.HI R4, RZ, R6, R21 ;  /* 0x00000006ff047219 */ /* 0x002fe20000011615 */
[----:B---3--:R-:W-:Y:S01]  /*b410*/  IMAD.MOV R29, RZ, RZ, -R29 ;  /* 0x000000ffff1d7224 */ /* 0x008fe200078e0a1d */
[----:B------:R-:W-:Y:S01]  /*b420*/  IADD3 R19, P0, RZ, -R24, RZ ;  /* 0x80000018ff137210 */ /* 0x000fe20007f1e0ff */
[----:B------:R-:W-:Y:S01]  /*b430*/  ULDC UR8, c[0x0][0x154] ;  /* 0x0000550000087ab9 */ /* 0x000fe20000000800 */
[----:B------:R-:W-:Y:S02]  /*b440*/  IMAD.MOV.U32 R21, RZ, RZ, 0x1 ;  /* 0x00000001ff157424 */ /* 0x000fe400078e00ff */
[----:B------:R-:W-:Y:S01]  /*b450*/  IMAD R29, R31, R29, R28 ;  /* 0x0000001d1f1d7224 */ /* 0x000fe200078e021c */
[----:B------:R-:W1:Y:S01]  /*b460*/  LDC R18, c[0x0][0x718] ;  /* 0x0001c600ff127b82 */ /* 0x000e620000000800 */
[----:B------:R-:W-:-:S04]  /*b470*/  IMAD.X R5, RZ, RZ, ~R4, P0 ;  /* 0x000000ffff057224 */ /* 0x000fc800000e0e04 */
[-C--:B------:R-:W-:Y:S02]  /*b480*/  IMAD R6, R5, R26.reuse, RZ ;  /* 0x0000001a05067224 */ /* 0x080fe400078e02ff */
[C---:B------:R-:W-:Y:S01]  /*b490*/  IMAD.WIDE.U32 R4, R19.reuse, R26, R2 ;  /* 0x0000001a13047225 */ /* 0x040fe200078e0002 */
[----:B------:R-:W2:Y:S03]  /*b4a0*/  LDC R20, c[0x0][0x708] ;  /* 0x0001c200ff147b82 */ /* 0x000ea60000000800 */
[----:B------:R-:W-:Y:S01]  /*b4b0*/  IMAD R19, R19, R27, R6 ;  /* 0x0000001b13137224 */ /* 0x000fe200078e0206 */
[----:B------:R-:W-:-:S03]  /*b4c0*/  I2FP.F32.U32 R6, R30 ;  /* 0x0000001e00067245 */ /* 0x000fc60000201000 */
[----:B------:R-:W-:Y:S01]  /*b4d0*/  IMAD.IADD R5, R5, 0x1, R19 ;  /* 0x0000000105057824 */ /* 0x000fe200078e0213 */
[----:B------:R-:W3:Y:S01]  /*b4e0*/  LDC R32, c[0x0][0x758] ;  /* 0x0001d600ff207b82 */ /* 0x000ee20000000800 */
[----:B0-----:R-:W-:Y:S01]  /*b4f0*/  ISETP.NE.U32.AND P0, PT, R34, RZ, PT ;  /* 0x000000ff2200720c */ /* 0x001fe20003f05070 */
[----:B------:R-:W-:-:S03]  /*b500*/  IMAD.MOV.U32 R19, RZ, RZ, -0x1 ;  /* 0xffffffffff137424 */ /* 0x000fc600078e00ff */
[----:B------:R-:W-:-:S03]  /*b510*/  ISETP.NE.AND.EX P0, PT, R35, RZ, PT, P0 ;  /* 0x000000ff2300720c */ /* 0x000fc60003f05300 */
[----:B------:R-:W0:Y:S01]  /*b520*/  LDC R27, c[0x0][0x148] ;  /* 0x00005200ff1b7b82 */ /* 0x000e220000000800 */
[-CC-:B-1----:R-:W-:Y:S02]  /*b530*/  SHF.R.U64 R22, R4, R18.reuse, R5.reuse ;  /* 0x0000001204167219 */ /* 0x182fe40000001205 */
[----:B------:R-:W-:Y:S01]  /*b540*/  SHF.R.U32.HI R5, RZ, R18, R5 ;  /* 0x00000012ff057219 */ /* 0x000fe20000011605 */
[----:B------:R-:W-:-:S04]  /*b550*/  FMUL R18, R6, UR8 ;  /* 0x0000000806127c20 */ /* 0x000fc80008400000 */
[----:B------:R-:W1:Y:S01]  /*b560*/  LDC R28, c[0x0][0x700] ;  /* 0x0001c000ff1c7b82 */ /* 0x000e620000000800 */
[----:B------:R4:W0:Y:S01]  /*b570*/  F2I.U32.TRUNC.NTZ R25, R18 ;  /* 0x0000001200197305 */ /* 0x000822000020f000 */
[-CC-:B--2---:R-:W-:Y:S02]  /*b580*/  SHF.R.U64 R6, R22, R20.reuse, R5.reuse ;  /* 0x0000001416067219 */ /* 0x184fe40000001205 */
[----:B------:R-:W-:-:S04]  /*b590*/  SHF.R.U32.HI R5, RZ, R20, R5 ;  /* 0x00000014ff057219 */ /* 0x000fc80000011605 */
[----:B------:R-:W2:Y:S01]  /*b5a0*/  LDC R33, c[0x0][0x748] ;  /* 0x0001d200ff217b82 */ /* 0x000ea20000000800 */
[-CC-:B---3--:R-:W-:Y:S02]  /*b5b0*/  SHF.R.U64 R26, R6, R32.reuse, R5.reuse ;  /* 0x00000020061a7219 */ /* 0x188fe40000001205 */
[-C--:B------:R-:W-:Y:S02]  /*b5c0*/  SHF.L.U32 R19, R19, R32.reuse, RZ ;  /* 0x0000002013137219 */ /* 0x080fe400000006ff */
[-C--:B------:R-:W-:Y:S01]  /*b5d0*/  SHF.R.U32.HI R5, RZ, R32.reuse, R5 ;  /* 0x00000020ff057219 */ /* 0x080fe20000011605 */
[----:B------:R-:W-:Y:S01]  /*b5e0*/  IMAD.MOV.U32 R4, RZ, RZ, R26 ;  /* 0x000000ffff047224 */ /* 0x000fe200078e001a */
[----:B------:R-:W-:Y:S01]  /*b5f0*/  SHF.L.U32 R32, R21, R32, RZ ;  /* 0x0000002015207219 */ /* 0x000fe200000006ff */
[----:B------:R-:W3:Y:S01]  /*b600*/  LDC R36, c[0x0][0x738] ;  /* 0x0001ce00ff247b82 */ /* 0x000ee20000000800 */
[----:B------:R-:W-:-:S07]  /*b610*/  LOP3.LUT R31, RZ, R19, RZ, 0x33, !PT ;  /* 0x00000013ff1f7212 */ /* 0x000fce00078e33ff */
[----:B------:R-:W0:Y:S01]  /*b620*/  LDC R37, c[0x0][0x710] ;  /* 0x0001c400ff257b82 */ /* 0x000e220000000800 */
[----:B----4-:R-:W-:Y:S05]  /*b630*/  @!P0 BRA `(.L_x_280) ;  /* 0x0000000000288947 */ /* 0x010fea0003800000 */
[----:B------:R-:W4:Y:S02]  /*b640*/  LDC R21, c[0x0][0x74c] ;  /* 0x0001d300ff157b82 */ /* 0x000f240000000800 */
[----:B----4-:R-:W-:-:S05]  /*b650*/  IADD3 R21, P0, R26, R21, RZ ;  /* 0x000000151a157210 */ /* 0x010fca0007f1e0ff */
        /* <DEDUP_REMOVED lines=8> */
.L_x_280:
[----:B--2---:R-:W-:Y:S01]  /*b6e0*/  SHF.R.U64 R4, R4, R33, R5 ;  /* 0x0000002104047219 */ /* 0x004fe20000001205 */
[----:B-1----:R-:W-:Y:S01]  /*b6f0*/  VIADD R21, R28, 0xffffffff ;  /* 0xffffffff1c157836 */ /* 0x002fe20000000000 */
[----:B------:R-:W-:Y:S01]  /*b700*/  LOP3.LUT R19, R6, R31, RZ, 0xc0, !PT ;  /* 0x0000001f06137212 */ /* 0x000fe200078ec0ff */
[----:B0-----:R-:W-:Y:S02]  /*b710*/  IMAD.MOV R25, RZ, RZ, -R25 ;  /* 0x000000ffff197224 */ /* 0x001fe400078e0a19 */
[----:B------:R-:W-:Y:S02]  /*b720*/  IMAD.MOV R5, RZ, RZ, -R4 ;  /* 0x000000ffff057224 */ /* 0x000fe400078e0a04 */
[----:B------:R-:W-:Y:S01]  /*b730*/  IMAD R6, R32, R4, R19 ;  /* 0x0000000420067224 */ /* 0x000fe200078e0213 */
[----:B------:R-:W-:Y:S01]  /*b740*/  LOP3.LUT R19, R22, R21, RZ, 0xc0, !PT ;  /* 0x0000001516137212 */ /* 0x000fe200078ec0ff */
[----:B------:R-:W-:Y:S02]  /*b750*/  @P3 IMAD R29, R27, R25, R30 ;  /* 0x000000191b1d3224 */ /* 0x000fe400078e021e */
[----:B---3--:R-:W-:-:S02]  /*b760*/  IMAD R4, R5, R36, R26 ;  /* 0x0000002405047224 */ /* 0x008fc400078e021a */
[----:B------:R-:W-:Y:S02]  /*b770*/  IMAD R6, R6, R37, R29 ;  /* 0x0000002506067224 */ /* 0x000fe400078e021d */
[----:B------:R-:W-:Y:S02]  /*b780*/  IMAD R19, R4, R28, R19 ;  /* 0x0000001c04137224 */ /* 0x000fe400078e0213 */
[----:B------:R-:W-:Y:S02]  /*b790*/  IMAD.MOV.U32 R18, RZ, RZ, 0x1 ;  /* 0x00000001ff127424 */ /* 0x000fe400078e00ff */
[----:B------:R-:W-:Y:S01]  /*b7a0*/  IMAD.MOV.U32 R4, RZ, RZ, R24 ;  /* 0x000000ffff047224 */ /* 0x000fe200078e0018 */
[----:B------:R-:W-:Y:S02]  /*b7b0*/  SEL R5, R19, R6, !P3 ;  /* 0x0000000613057207 */ /* 0x000fe40005800000 */
[----:B------:R-:W-:-:S07]  /*b7c0*/  SEL R6, R6, R19, !P3 ;  /* 0x0000001306067207 */ /* 0x000fce0005800000 */
.L_x_278:
[----:B------:R-:W-:Y:S02]  /*b7d0*/  LOP3.LUT P0, RZ, R18, 0xff, RZ, 0xc0, !PT ;  /* 0x000000ff12ff7812 */ /* 0x000fe4000780c0ff */
[----:B------:R-:W-:-:S11]  /*b7e0*/  LOP3.LUT R163, R163, 0x1, RZ, 0x3c, !PT ;  /* 0x00000001a3a37812 */ /* 0x000fd600078e3cff */
[----:B------:R-:W-:Y:S05]  /*b7f0*/  @P0 BRA `(.L_x_281) ;  /* 0xffffff5c00400947 */ /* 0x000fea000383ffff */
[----:B------:R-:W-:Y:S05]  /*b800*/  EXIT ;  /* 0x000000000000794d */ /* 0x000fea0003800000 */
.L_x_13:
[----:B------:R-:W-:-:S08]  /*b810*/  ISETP.NE.AND P0, PT, R12, RZ, PT ;  /* 0x000000ff0c00720c */ /* 0x000fd00003f05270 */
[----:B-----5:R-:W0:-:S00]  /*b820*/  USETMAXREG.DEALLOC.CTAPOOL 0x28 ;  /* 0x00000028000079c8 */ /* 0x020e0000080e0500 */
[----:B------:R-:W-:Y:S05]  /*b830*/  @P0 EXIT ;  /* 0x000000000000094d */ /* 0x000fea0003800000 */
[----:B0-----:R-:W-:Y:S01]  /*b840*/  LOP3.LUT P0, RZ, R15, 0xff, RZ, 0xc0, !PT ;  /* 0x000000ff0fff7812 */ /* 0x001fe2000780c0ff */
[----:B------:R-:W-:Y:S02]  /*b850*/  IMAD.MOV.U32 R12, RZ, RZ, 0x1 ;  /* 0x00000001ff0c7424 */ /* 0x000fe400078e00ff */
[----:B------:R-:W-:-:S10]  /*b860*/  IMAD.MOV.U32 R15, RZ, RZ, RZ ;  /* 0x000000ffff0f7224 */ /* 0x000fd400078e00ff */
[----:B------:R-:W-:Y:S05]  /*b870*/  @!P0 BRA `(.L_x_282) ;  /* 0x0000000c00408947 */ /* 0x000fea0003800000 */
[----:B------:R-:W-:Y:S01]  /*b880*/  LOP3.LUT P0, RZ, R13, 0x1f, RZ, 0xc0, !PT ;  /* 0x0000001f0dff7812 */ /* 0x000fe2000780c0ff */
[----:B------:R-:W-:Y:S01]  /*b890*/  ULDC UR5, c[0x0][0x758] ;  /* 0x0001d60000057ab9 */ /* 0x000fe20000000800 */
[----:B------:R-:W-:Y:S01]  /*b8a0*/  UMOV UR7, 0xffffffff ;  /* 0xffffffff00077882 */ /* 0x000fe20000000000 */
[----:B------:R-:W-:Y:S01]  /*b8b0*/  BSSY B0, `(.L_x_282) ;  /* 0x00000cc000007945 */ /* 0x000fe20003800000 */
[----:B------:R-:W-:Y:S01]  /*b8c0*/  USHF.L.U32 UR7, UR7, UR5, URZ ;  /* 0x0000000507077299 */ /* 0x000fe2000800063f */
[C---:B------:R-:W-:Y:S01]  /*b8d0*/  ISETP.NE.AND P2, PT, R14.reuse, RZ, PT ;  /* 0x000000ff0e00720c */ /* 0x040fe20003f45270 */
[----:B------:R-:W-:Y:S01]  /*b8e0*/  IMAD.MOV.U32 R12, RZ, RZ, 0x1 ;  /* 0x00000001ff0c7424 */ /* 0x000fe200078e00ff */
[----:B------:R-:W-:Y:S01]  /*b8f0*/  ISETP.NE.OR P0, PT, R14, RZ, !P0 ;  /* 0x000000ff0e00720c */ /* 0x000fe20004705670 */
[----:B------:R-:W-:Y:S01]  /*b900*/  IMAD.MOV.U32 R14, RZ, RZ, 0x1 ;  /* 0x00000001ff0e7424 */ /* 0x000fe200078e00ff */
[----:B------:R-:W-:Y:S01]  /*b910*/  LOP3.LUT R13, R7, 0x2, RZ, 0xfc, !PT ;  /* 0x00000002070d7812 */ /* 0x000fe200078efcff */
[----:B------:R-:W-:Y:S01]  /*b920*/  IMAD.MOV.U32 R15, RZ, RZ, RZ ;  /* 0x000000ffff0f7224 */ /* 0x000fe200078e00ff */
[----:B------:R-:W-:Y:S01]  /*b930*/  ULDC UR4, c[0x0][0x700] ;  /* 0x0001c00000047ab9 */ /* 0x000fe20000000800 */
[----:B------:R-:W-:Y:S01]  /*b940*/  UMOV UR8, 0x1 ;  /* 0x0000000100087882 */ /* 0x000fe20000000000 */
[----:B------:R-:W-:-:S02]  /*b950*/  UIADD3 UR21, UR6, 0x1, URZ ;  /* 0x0000000106157890 */ /* 0x000fc4000fffe03f */
[----:B------:R-:W-:Y:S02]  /*b960*/  UIADD3 UR4, UR4, -0x1, URZ ;  /* 0xffffffff04047890 */ /* 0x000fe4000fffe03f */
[----:B------:R-:W-:Y:S02]  /*b970*/  USHF.L.U32 UR5, UR8, UR5, URZ ;  /* 0x0000000508057299 */ /* 0x000fe4000800063f */
[----:B------:R-:W-:Y:S01]  /*b980*/  ULOP3.LUT UR7, URZ, UR7, URZ, 0x33, !UPT ;  /* 0x000000073f077292 */ /* 0x000fe2000f8e333f */
[----:B------:R-:W-:-:S11]  /*b990*/  ULDC.64 UR32, c[0x0][0x198] ;  /* 0x0000660000207ab9 */ /* 0x000fd60000000a00 */
.L_x_294:
[----:B------:R-:W-:-:S03]  /*b9a0*/  UMOV UR8, 0xffffffff ;  /* 0xffffffff00087882 */ /* 0x000fc60000000000 */
[----:B------:R-:W-:Y:S05]  /*b9b0*/  BRA.DIV UR8, `(.L_x_283) ;  /* 0x0000001208407947 */ /* 0x000fea000b800000 */
[----:B------:R-:W-:-:S13]  /*b9c0*/  ELECT P1, URZ, PT ;  /* 0x00000000003f782f */ /* 0x000fda0003820000 */
.L_x_309:
[----:B------:R-:W0:Y:S01]  /*b9d0*/  LDC R10, c[0x0][0x604] ;  /* 0x00018100ff0a7b82 */ /* 0x000e220000000800 */
[----:B------:R-:W-:Y:S01]  /*b9e0*/  BSSY B1, `(.L_x_284) ;  /* 0x0000045000017945 */ /* 0x000fe20003800000 */
[----:B0-----:R-:W-:-:S13]  /*b9f0*/  ISETP.LT.OR P1, PT, R10, 0x1, !P1 ;  /* 0x000000010a00780c */ /* 0x001fda0004f21670 */
[----:B------:R-:W-:Y:S05]  /*ba00*/  @P1 BRA `(.L_x_285) ;  /* 0x0000000400081947 */ /* 0x000fea0003800000 */
[----:B------:R-:W-:Y:S01]  /*ba10*/  IMAD.SHL.U32 R17, R5, 0x100, RZ ;  /* 0x0000010005117824 */ /* 0x000fe200078e00ff */
[----:B------:R-:W-:Y:S01]  /*ba20*/  CS2R R20, SRZ ;  /* 0x0000000000147805 */ /* 0x000fe2000001ff00 */
[----:B------:R-:W-:Y:S02]  /*ba30*/  IMAD.SHL.U32 R24, R6, 0x40, RZ ;  /* 0x0000004006187824 */ /* 0x000fe400078e00ff */
[----:B------:R-:W-:Y:S02]  /*ba40*/  IMAD.U32 R22, RZ, RZ, UR21 ;  /* 0x00000015ff167e24 */ /* 0x000fe4000f8e00ff */
[----:B------:R-:W-:Y:S02]  /*ba50*/  IMAD.MOV.U32 R5, RZ, RZ, R12 ;  /* 0x000000ffff057224 */ /* 0x000fe400078e000c */
[----:B------:R-:W-:Y:S02]  /*ba60*/  IMAD.MOV.U32 R10, RZ, RZ, R15 ;  /* 0x000000ffff0a7224 */ /* 0x000fe400078e000f */
[----:B------:R-:W-:-:S07]  /*ba70*/  IMAD.MOV.U32 R23, RZ, RZ, RZ ;  /* 0x000000ffff177224 */ /* 0x000fce00078e00ff */
.L_x_289:
[----:B------:R-:W0:Y:S01]  /*ba80*/  S2R R16, SR_CgaCtaId ;  /* 0x0000000000107919 */ /* 0x000e220000008800 */
[----:B------:R-:W-:-:S04]  /*ba90*/  MOV R11, 0x400 ;  /* 0x00000400000b7802 */ /* 0x000fc80000000f00 */
[----:B0-----:R-:W-:Y:S02]  /*baa0*/  LEA R19, R16, R11, 0x18 ;  /* 0x0000000b10137211 */ /* 0x001fe400078ec0ff */
[----:B------:R-:W-:Y:S01]  /*bab0*/  SHF.L.U32 R11, R5, 0x1f, RZ ;  /* 0x0000001f050b7819 */ /* 0x000fe200000006ff */
[----:B------:R-:W0:Y:S02]  /*bac0*/  @!P2 LDC R16, c[0x0][0x640] ;  /* 0x00019000ff10ab82 */ /* 0x000e240000000800 */
[----:B------:R-:W-:-:S04]  /*bad0*/  IMAD R18, R10, 0x8, R19 ;  /* 0x000000080a127824 */ /* 0x000fc800078e0213 */
[----:B------:R-:W1:Y:S02]  /*bae0*/  SYNCS.PHASECHK.TRANS64.TRYWAIT P1, [R18+URZ+0x30], R11 ;  /* 0x0000300b120075a7 */ /* 0x000e64000802017f */
[----:B-1----:R-:W-:Y:S05]  /*baf0*/  @!P1 BRA `(.L_x_286) ;  /* 0x0000001000109947 */ /* 0x002fea0003800000 */
.L_x_310:
[----:B-1----:R-:W-:Y:S01]  /*bb00*/  PRMT R11, R13, 0x9910, RZ ;  /* 0x000099100d0b7816 */ /* 0x002fe200000000ff */
[----:B0-----:R0:W-:Y:S03]  /*bb10*/  @!P2 SYNCS.ARRIVE.TRANS64 RZ, [R18+URZ], R16 ;  /* 0x0000001012ffa9a7 */ /* 0x0011e6000800003f */
[----:B------:R-:W-:-:S13]  /*bb20*/  ISETP.NE.AND P1, PT, R11, 0x2, PT ;  /* 0x000000020b00780c */ /* 0x000fda0003f25270 */
[----:B0-----:R-:W-:Y:S05]  /*bb30*/  @P1 BRA `(.L_x_287) ;  /* 0x0000000000041947 */ /* 0x001fea0003800000 */
[----:B------:R-:W-:Y:S01]  /*bb40*/  BPT.TRAP 0x1 ;  /* 0x000000040000795c */ /* 0x000fe20000300000 */
.L_x_287:
[----:B------:R-:W-:Y:S05]  /*bb50*/  @P0 BRA `(.L_x_288) ;  /* 0x0000000000040947 */ /* 0x000fea0003800000 */
[----:B------:R-:W-:Y:S01]  /*bb60*/  BPT.TRAP 0x1 ;  /* 0x000000040000795c */ /* 0x000fe20000300000 */
.L_x_288:
[--C-:B------:R-:W-:Y:S01]  /*bb70*/  IMAD R11, R10, 0x1000, R19.reuse ;  /* 0x000010000a0b7824 */ /* 0x100fe200078e0213 */
[----:B------:R-:W-:Y:S01]  /*bb80*/  R2UR UR25, R18 ;  /* 0x00000000121972ca */ /* 0x000fe200000e0000 */
[----:B------:R-:W-:Y:S01]  /*bb90*/  VIADD R22, R22, 0xffffffff ;  /* 0xffffffff16167836 */ /* 0x000fe20000000000 */
[----:B------:R-:W-:Y:S01]  /*bba0*/  R2UR UR28, R4 ;  /* 0x00000000041c72ca */ /* 0x000fe200000e0000 */
[----:B------:R-:W-:Y:S01]  /*bbb0*/  UIADD3 UR14, UP0, UR32, 0xf0, URZ ;  /* 0x000000f0200e7890 */ /* 0x000fe2000ff1e03f */
[----:B------:R-:W-:Y:S01]  /*bbc0*/  R2UR UR24, R11 ;  /* 0x000000000b1872ca */ /* 0x000fe200000e0000 */
[C-C-:B------:R-:W-:Y:S01]  /*bbd0*/  IMAD R11, R10.reuse, 0x400, R19.reuse ;  /* 0x000004000a0b7824 */ /* 0x140fe200078e0213 */
[----:B------:R-:W-:Y:S01]  /*bbe0*/  R2UR UR26, R21 ;  /* 0x00000000151a72ca */ /* 0x000fe200000e0000 */
[----:B------:R-:W-:Y:S01]  /*bbf0*/  IMAD R19, R10, 0x8000, R19 ;  /* 0x000080000a137824 */ /* 0x000fe200078e0213 */
[----:B------:R-:W-:Y:S01]  /*bc00*/  R2UR UR27, R24 ;  /* 0x00000000181b72ca */ /* 0x000fe200000e0000 */
[----:B------:R-:W-:Y:S01]  /*bc10*/  UIADD3 UR22, UP1, UR32, 0x1f0, URZ ;  /* 0x000001f020167890 */ /* 0x000fe2000ff3e03f */
[----:B------:R-:W-:Y:S01]  /*bc20*/  R2UR UR8, R11 ;  /* 0x000000000b0872ca */ /* 0x000fe200000e0000 */
[----:B------:R-:W-:Y:S01]  /*bc30*/  UIADD3 UR34, UP2, UR32, 0x2f0, URZ ;  /* 0x000002f020227890 */ /* 0x000fe2000ff5e03f */
[----:B------:R-:W-:Y:S01]  /*bc40*/  R2UR UR16, R19 ;  /* 0x00000000131072ca */ /* 0x000fe200000e0000 */
[----:B------:R-:W-:Y:S01]  /*bc50*/  UIADD3.X UR15, URZ, UR33, URZ, UP0, !UPT ;  /* 0x000000213f0f7290 */ /* 0x000fe200087fe43f */
[----:B------:R-:W-:Y:S01]  /*bc60*/  R2UR UR11, R6 ;  /* 0x00000000060b72ca */ /* 0x000fe200000e0000 */
[----:B------:R-:W-:Y:S01]  /*bc70*/  UIADD3.X UR23, URZ, UR33, URZ, UP1, !UPT ;  /* 0x000000213f177290 */ /* 0x000fe20008ffe43f */
[----:B------:R-:W-:Y:S01]  /*bc80*/  R2UR UR12, R23 ;  /* 0x00000000170c72ca */ /* 0x000fe200000e0000 */
[----:B------:R-:W-:Y:S01]  /*bc90*/  UIADD3 UR24, UR24, 0x180, URZ ;  /* 0x0000018018187890 */ /* 0x000fe2000fffe03f */
[----:B------:R-:W-:Y:S01]  /*bca0*/  R2UR UR18, R20 ;  /* 0x00000000141272ca */ /* 0x000fe200000e0000 */
[----:B------:R-:W-:Y:S01]  /*bcb0*/  VIADD R10, R10, 0x1 ;  /* 0x000000010a0a7836 */ /* 0x000fe20000000000 */
[----:B------:R-:W-:Y:S01]  /*bcc0*/  R2UR UR19, R17 ;  /* 0x00000000111372ca */ /* 0x000fe200000e0000 */
[----:B------:R-:W-:Y:S01]  /*bcd0*/  UIADD3.X UR35, URZ, UR33, URZ, UP2, !UPT ;  /* 0x000000213f237290 */ /* 0x000fe200097fe43f */
[----:B------:R-:W-:Y:S01]  /*bce0*/  ISETP.GT.AND P4, PT, R22, 0x1, PT ;  /* 0x000000011600780c */ /* 0x000fe20003f84270 */
[----:B------:R-:W-:Y:S01]  /*bcf0*/  UIADD3 UR8, UR8, 0x36180, URZ ;  /* 0x0003618008087890 */ /* 0x000fe2000fffe03f */
[C---:B------:R-:W-:Y:S01]  /*bd00*/  ISETP.NE.AND P1, PT, R10.reuse, 0x6, PT ;  /* 0x000000060a00780c */ /* 0x040fe20003f25270 */
[----:B------:R-:W-:Y:S01]  /*bd10*/  UIADD3 UR16, UR16, 0x6180, URZ ;  /* 0x0000618010107890 */ /* 0x000fe2000fffe03f */
[----:B------:R-:W-:Y:S01]  /*bd20*/  VIADD R23, R23, 0x1 ;  /* 0x0000000117177836 */ /* 0x000fe20000000000 */
[----:B------:R-:W-:Y:S01]  /*bd30*/  UMOV UR30, 0x0 ;  /* 0x00000000001e7882 */ /* 0x000fe20000000000 */
[----:B------:R-:W-:Y:S01]  /*bd40*/  UMOV UR31, 0x10000000 ;  /* 0x10000000001f7882 */ /* 0x000fe20000000000 */
[----:B------:R-:W-:Y:S01]  /*bd50*/  UMOV UR10, URZ ;  /* 0x0000003f000a7c82 */ /* 0x000fe20008000000 */
[----:B------:R-:W-:Y:S01]  /*bd60*/  UMOV UR9, UR25 ;  /* 0x0000001900097c82 */ /* 0x000fe20008000000 */
[----:B------:R-:W-:Y:S01]  /*bd70*/  UMOV UR13, UR28 ;  /* 0x0000001c000d7c82 */ /* 0x000fe20008000000 */
[----:B------:R0:W-:Y:S01]  /*bd80*/  UTMALDG.3D [UR24], [UR14], desc[UR30] ;  /* 0x00001e180e0075b4 */ /* 0x0001e20008011000 */
[----:B------:R-:W-:Y:S01]  /*bd90*/  UMOV UR17, UR25 ;  /* 0x0000001900117c82 */ /* 0x000fe20008000000 */
[----:B------:R-:W-:Y:S01]  /*bda0*/  UMOV UR20, UR28 ;  /* 0x0000001c00147c82 */ /* 0x000fe20008000000 */
[----:B------:R-:W-:Y:S01]  /*bdb0*/  SEL R16, RZ, 0x1, P1 ;  /* 0x00000001ff107807 */ /* 0x000fe20000800000 */
[----:B------:R-:W-:Y:S01]  /*bdc0*/  VIADD R21, R21, 0x40 ;  /* 0x0000004015157836 */ /* 0x000fe20000000000 */
[----:B------:R-:W-:Y:S01]  /*bdd0*/  SEL R10, R10, RZ, P1 ;  /* 0x000000ff0a0a7207 */ /* 0x000fe20000800000 */
[----:B------:R-:W-:Y:S01]  /*bde0*/  VIADD R20, R20, 0x80 ;  /* 0x0000008014147836 */ /* 0x000fe20000000000 */
[----:B------:R-:W-:Y:S01]  /*bdf0*/  LOP3.LUT R5, R5, R16, RZ, 0x3c, !PT ;  /* 0x0000001005057212 */ /* 0x000fe200078e3cff */
[----:B------:R0:W-:Y:S01]  /*be00*/  UTMALDG.4D [UR8], [UR22], desc[UR30] ;  /* 0x00001e08160075b4 */ /* 0x0001e20008019000 */
[----:B------:R0:W-:Y:S02]  /*be10*/  UTMALDG.3D [UR16], [UR34], desc[UR30] ;  /* 0x00001e10220075b4 */ /* 0x0001e40008011000 */
[----:B0-----:R-:W-:Y:S05]  /*be20*/  @P4 BRA `(.L_x_289) ;  /* 0xfffffffc00144947 */ /* 0x001fea000383ffff */
.L_x_285:
[----:B------:R-:W-:Y:S05]  /*be30*/  BSYNC B1 ;  /* 0x0000000000017941 */ /* 0x000fea0003800000 */
.L_x_284:
[----:B------:R-:W-:Y:S01]  /*be40*/  LOP3.LUT P5, RZ, R14, 0xff, RZ, 0xc0, !PT ;  /* 0x000000ff0eff7812 */ /* 0x000fe200078ac0ff */
[----:B------:R-:W-:Y:S01]  /*be50*/  VIADD R6, R15, UR6 ;  /* 0x000000060f067c36 */ /* 0x000fe20008000000 */
[----:B------:R-:W-:Y:S01]  /*be60*/  ULDC.64 UR8, c[0x0][0x750] ;  /* 0x0001d40000087ab9 */ /* 0x000fe20000000a00 */
[----:B------:R-:W-:Y:S01]  /*be70*/  IMAD.U32 R11, RZ, RZ, UR6 ;  /* 0x00000006ff0b7e24 */ /* 0x000fe2000f8e00ff */
[----:B------:R-:W-:Y:S01]  /*be80*/  UISETP.GE.U32.AND UP0, UPT, UR6, 0x6, UPT ;  /* 0x000000060600788c */ /* 0x000fe2000bf06070 */
[----:B------:R-:W-:Y:S01]  /*be90*/  BSSY B1, `(.L_x_290) ;  /* 0x000006b000017945 */ /* 0x000fe20003800000 */
[----:B------:R-:W-:Y:S02]  /*bea0*/  ISETP.GT.U32.AND P1, PT, R6, 0x5, PT ;  /* 0x000000050600780c */ /* 0x000fe40003f24070 */
[----:B------:R-:W-:Y:S02]  /*beb0*/  PRMT R14, RZ, 0x7610, R14 ;  /* 0x00007610ff0e7816 */ /* 0x000fe4000000000e */
[----:B------:R-:W-:-:S02]  /*bec0*/  ISETP.LT.U32.AND P1, PT, R11, 0x6, P1 ;  /* 0x000000060b00780c */ /* 0x000fc40000f21070 */
[----:B------:R-:W-:Y:S01]  /*bed0*/  PLOP3.LUT P4, PT, PT, PT, UP0, 0x80, 0x0 ;  /* 0x000000000000781c */ /* 0x000fe20003f8f008 */
[----:B------:R-:W0:Y:S01]  /*bee0*/  @P5 S2R R5, SR_CgaCtaId ;  /* 0x0000000000055919 */ /* 0x000e220000008800 */
[----:B------:R-:W-:-:S04]  /*bef0*/  @P5 MOV R4, 0x400 ;  /* 0x0000040000045802 */ /* 0x000fc80000000f00 */
[----:B0-----:R-:W-:Y:S01]  /*bf00*/  @P5 LEA R10, R5, R4, 0x18 ;  /* 0x00000004050a5211 */ /* 0x001fe200078ec0ff */
[----:B------:R-:W-:-:S03]  /*bf10*/  IMAD.WIDE.U32 R4, R6, -0x55555555, RZ ;  /* 0xaaaaaaab06047825 */ /* 0x000fc600078e00ff */
[----:B------:R0:W-:Y:S01]  /*bf20*/  @P5 SYNCS.ARRIVE.TRANS64.A1T0 RZ, [R10+URZ+0x98], RZ ;  /* 0x000098ff0aff59a7 */ /* 0x0001e2000810003f */
[----:B------:R-:W-:Y:S01]  /*bf30*/  IADD3 R2, P5, R2, R8, RZ ;  /* 0x0000000802027210 */ /* 0x000fe20007fbe0ff */
[----:B------:R-:W-:Y:S01]  /*bf40*/  IMAD.MOV.U32 R4, RZ, RZ, -0x1 ;  /* 0xffffffffff047424 */ /* 0x000fe200078e00ff */
[----:B------:R-:W-:Y:S02]  /*bf50*/  SHF.R.U32.HI R11, RZ, 0x2, R5 ;  /* 0x00000002ff0b7819 */ /* 0x000fe40000011605 */
[----:B------:R-:W-:Y:S01]  /*bf60*/  SEL R5, RZ, 0x1, !P1 ;  /* 0x00000001ff057807 */ /* 0x000fe20004800000 */
[----:B------:R-:W-:Y:S01]  /*bf70*/  IMAD.X R3, R3, 0x1, R0, P5 ;  /* 0x0000000103037824 */ /* 0x000fe200028e0600 */
[----:B------:R-:W-:Y:S01]  /*bf80*/  ISETP.GE.U32.AND P1, PT, R2, UR8, PT ;  /* 0x0000000802007c0c */ /* 0x000fe2000bf26070 */
[----:B------:R-:W-:Y:S01]  /*bf90*/  IMAD R15, R11, -0x6, R6 ;  /* 0xfffffffa0b0f7824 */ /* 0x000fe200078e0206 */
[----:B------:R-:W-:Y:S01]  /*bfa0*/  LOP3.LUT R12, R12, R5, RZ, 0x3c, !PT ;  /* 0x000000050c0c7212 */ /* 0x000fe200078e3cff */
[----:B------:R-:W-:Y:S01]  /*bfb0*/  IMAD.MOV.U32 R6, RZ, RZ, -0x1 ;  /* 0xffffffffff067424 */ /* 0x000fe200078e00ff */
[----:B------:R-:W-:Y:S01]  /*bfc0*/  ISETP.GE.U32.AND.EX P1, PT, R3, UR9, PT, P1 ;  /* 0x0000000903007c0c */ /* 0x000fe2000bf26110 */
[----:B------:R-:W-:Y:S01]  /*bfd0*/  IMAD.MOV.U32 R5, RZ, RZ, -0x1 ;  /* 0xffffffffff057424 */ /* 0x000fe200078e00ff */
[----:B------:R-:W-:-:S02]  /*bfe0*/  @P4 LOP3.LUT R12, R12, 0x1, R11, 0x78, !PT ;  /* 0x000000010c0c4812 */ /* 0x000fc400078e780b */
[----:B0-----:R-:W-:-:S09]  /*bff0*/  PRMT R10, RZ, 0x7610, R10 ;  /* 0x00007610ff0a7816 */ /* 0x001fd2000000000a */
[----:B------:R-:W-:Y:S05]  /*c000*/  @P1 BRA `(.L_x_291) ;  /* 0x00000004004c1947 */ /* 0x000fea0003800000 */
[----:B------:R-:W0:Y:S01]  /*c010*/  S2R R17, SR_CTAID.X ;  /* 0x0000000000117919 */ /* 0x000e220000002500 */
[----:B------:R-:W-:Y:S01]  /*c020*/  ULDC.64 UR8, c[0x0][0x728] ;  /* 0x0001ca0000087ab9 */ /* 0x000fe20000000a00 */
[----:B------:R-:W1:Y:S01]  /*c030*/  LDC R18, c[0x0][0x144] ;  /* 0x00005100ff127b82 */ /* 0x000e620000000800 */
[----:B------:R-:W-:Y:S01]  /*c040*/  ISETP.NE.U32.AND P1, PT, RZ, UR8, PT ;  /* 0x00000008ff007c0c */ /* 0x000fe2000bf25070 */
[----:B------:R-:W2:Y:S01]  /*c050*/  S2R R6, SR_CTAID.Y ;  /* 0x0000000000067919 */ /* 0x000ea20000002600 */
[----:B------:R-:W-:Y:S01]  /*c060*/  ULDC UR10, c[0x0][0x150] ;  /* 0x00005400000a7ab9 */ /* 0x000fe20000000800 */
[----:B------:R-:W-:Y:S01]  /*c070*/  ULDC UR11, c[0x0][0x730] ;  /* 0x0001cc00000b7ab9 */ /* 0x000fe20000000800 */
[----:B------:R-:W-:Y:S01]  /*c080*/  ISETP.NE.AND.EX P1, PT, RZ, UR9, PT, P1 ;  /* 0x00000009ff007c0c */ /* 0x000fe2000bf25310 */
[----:B------:R-:W-:Y:S01]  /*c090*/  IMAD.MOV.U32 R4, RZ, RZ, R2 ;  /* 0x000000ffff047224 */ /* 0x000fe200078e0002 */
[----:B0-----:R-:W-:-:S05]  /*c0a0*/  I2FP.F32.U32 R5, R17 ;  /* 0x0000001100057245 */ /* 0x001fca0000201000 */
[----:B------:R-:W-:Y:S01]  /*c0b0*/  FMUL R20, R5, UR10 ;  /* 0x0000000a05147c20 */ /* 0x000fe20008400000 */
[----:B------:R-:W-:-:S05]  /*c0c0*/  IMAD.MOV.U32 R5, RZ, RZ, R3 ;  /* 0x000000ffff057224 */ /* 0x000fca00078e0003 */
[----:B--2---:R-:W-:Y:S05]  /*c0d0*/  @!P1 BRA `(.L_x_292) ;  /* 0x0000000000289947 */ /* 0x004fea0003800000 */
[----:B------:R-:W-:Y:S02]  /*c0e0*/  ULDC UR10, c[0x0][0x734] ;  /* 0x0001cd00000a7ab9 */ /* 0x000fe40000000800 */
[----:B------:R-:W-:-:S05]  /*c0f0*/  IADD3 R5, P1, R2, UR10, RZ ;  /* 0x0000000a02057c10 */ /* 0x000fca000ff3e0ff */
[----:B------:R-:W-:-:S04]  /*c100*/  IMAD.X R19, RZ, RZ, R3, P1 ;  /* 0x000000ffff137224 */ /* 0x000fc800008e0603 */
[----:B------:R-:W-:-:S04]  /*c110*/  IMAD.WIDE.U32 R10, R19, UR8, RZ ;  /* 0x00000008130a7c25 */ /* 0x000fc8000f8e00ff */
[----:B------:R-:W-:-:S04]  /*c120*/  IMAD.WIDE.U32 R10, P1, R5, UR9, R10 ;  /* 0x00000009050a7c25 */ /* 0x000fc8000f82000a */
[----:B------:R-:W-:-:S04]  /*c130*/  IMAD.WIDE.U32 R4, R5, UR8, RZ ;  /* 0x0000000805047c25 */ /* 0x000fc8000f8e00ff */
[----:B------:R-:W-:Y:S01]  /*c140*/  IMAD.MOV.U32 R4, RZ, RZ, R11 ;  /* 0x000000ffff047224 */ /* 0x000fe200078e000b */
[----:B------:R-:W-:Y:S01]  /*c150*/  IADD3 RZ, P4, R5, R10, RZ ;  /* 0x0000000a05ff7210 */ /* 0x000fe20007f9e0ff */
[----:B------:R-:W-:-:S04]  /*c160*/  IMAD.X R5, RZ, RZ, RZ, P1 ;  /* 0x000000ffff057224 */ /* 0x000fc800008e06ff */
[----:B------:R-:W-:-:S08]  /*c170*/  IMAD.WIDE.U32.X R4, R19, UR9, R4, P4 ;  /* 0x0000000913047c25 */ /* 0x000fd0000a0e0404 */
.L_x_292:
[--C-:B------:R-:W-:Y:S01]  /*c180*/  SHF.R.U64 R16, R4, UR11, R5.reuse ;  /* 0x0000000b04107c19 */ /* 0x100fe20008001205 */
[----:B------:R-:W0:Y:S01]  /*c190*/  F2I.U32.TRUNC.NTZ R20, R20 ;  /* 0x0000001400147305 */ /* 0x000e22000020f000 */
[----:B------:R-:W-:Y:S01]  /*c1a0*/  SHF.R.U32.HI R4, RZ, UR11, R5 ;  /* 0x0000000bff047c19 */ /* 0x000fe20008011605 */
[----:B------:R-:W-:Y:S01]  /*c1b0*/  ULDC.64 UR8, c[0x0][0x720] ;  /* 0x0001c80000087ab9 */ /* 0x000fe20000000a00 */
[----:B------:R-:W-:Y:S01]  /*c1c0*/  IADD3 R11, P1, RZ, -R16, RZ ;  /* 0x80000010ff0b7210 */ /* 0x000fe20007f3e0ff */
[----:B------:R-:W-:Y:S01]  /*c1d0*/  ULDC.64 UR10, c[0x0][0x740] ;  /* 0x0001d000000a7ab9 */ /* 0x000fe20000000a00 */
[----:B------:R-:W2:Y:S03]  /*c1e0*/  LDC R21, c[0x0][0x148] ;  /* 0x00005200ff157b82 */ /* 0x000ea60000000800 */
[----:B------:R-:W-:Y:S01]  /*c1f0*/  IMAD.X R4, RZ, RZ, ~R4, P1 ;  /* 0x000000ffff047224 */ /* 0x000fe200008e0e04 */
[----:B------:R-:W-:-:S03]  /*c200*/  ISETP.NE.U32.AND P1, PT, RZ, UR10, PT ;  /* 0x0000000aff007c0c */ /* 0x000fc6000bf25070 */
[----:B------:R-:W-:Y:S01]  /*c210*/  IMAD R10, R4, UR8, RZ ;  /* 0x00000008040a7c24 */ /* 0x000fe2000f8e02ff */
[----:B------:R-:W-:Y:S01]  /*c220*/  ISETP.NE.AND.EX P1, PT, RZ, UR11, PT, P1 ;  /* 0x0000000bff007c0c */ /* 0x000fe2000bf25310 */
[----:B------:R-:W-:Y:S01]  /*c230*/  IMAD.WIDE.U32 R4, R11, UR8, R2 ;  /* 0x000000080b047c25 */ /* 0x000fe2000f8e0002 */
[----:B------:R-:W-:-:S03]  /*c240*/  ULDC UR8, c[0x0][0x718] ;  /* 0x0001c60000087ab9 */ /* 0x000fc60000000800 */
[----:B------:R-:W-:Y:S01]  /*c250*/  IMAD R11, R11, UR9, R10 ;  /* 0x000000090b0b7c24 */ /* 0x000fe2000f8e020a */
[----:B------:R-:W-:Y:S01]  /*c260*/  ULDC UR9, c[0x0][0x154] ;  /* 0x0000550000097ab9 */ /* 0x000fe20000000800 */
[----:B0-----:R-:W-:Y:S02]  /*c270*/  IMAD.MOV R10, RZ, RZ, -R20 ;  /* 0x000000ffff0a7224 */ /* 0x001fe400078e0a14 */
[----:B------:R-:W-:Y:S02]  /*c280*/  IMAD.IADD R5, R5, 0x1, R11 ;  /* 0x0000000105057824 */ /* 0x000fe400078e020b */
[----:B-1----:R-:W-:Y:S01]  /*c290*/  IMAD R17, R18, R10, R17 ;  /* 0x0000000a12117224 */ /* 0x002fe200078e0211 */
[----:B------:R-:W-:Y:S02]  /*c2a0*/  I2FP.F32.U32 R10, R6 ;  /* 0x00000006000a7245 */ /* 0x000fe40000201000 */
[--C-:B------:R-:W-:Y:S02]  /*c2b0*/  SHF.R.U64 R18, R4, UR8, R5.reuse ;  /* 0x0000000804127c19 */ /* 0x100fe40008001205 */
[----:B------:R-:W-:Y:S01]  /*c2c0*/  SHF.R.U32.HI R5, RZ, UR8, R5 ;  /* 0x00000008ff057c19 */ /* 0x000fe20008011605 */
[----:B------:R-:W-:Y:S01]  /*c2d0*/  FMUL R10, R10, UR9 ;  /* 0x000000090a0a7c20 */ /* 0x000fe20008400000 */
[----:B------:R-:W-:-:S02]  /*c2e0*/  ULDC UR8, c[0x0][0x708] ;  /* 0x0001c20000087ab9 */ /* 0x000fc40000000800 */
[--C-:B------:R-:W-:Y:S01]  /*c2f0*/  SHF.R.U64 R20, R18, UR8, R5.reuse ;  /* 0x0000000812147c19 */ /* 0x100fe20008001205 */
[----:B------:R0:W1:Y:S01]  /*c300*/  F2I.U32.TRUNC.NTZ R22, R10 ;  /* 0x0000000a00167305 */ /* 0x000062000020f000 */
[----:B------:R-:W-:Y:S01]  /*c310*/  SHF.R.U32.HI R5, RZ, UR8, R5 ;  /* 0x00000008ff057c19 */ /* 0x000fe20008011605 */
[----:B------:R-:W-:-:S03]  /*c320*/  ULDC UR8, c[0x0][0x758] ;  /* 0x0001d60000087ab9 */ /* 0x000fc60000000800 */
[--C-:B------:R-:W-:Y:S02]  /*c330*/  SHF.R.U64 R19, R20, UR8, R5.reuse ;  /* 0x0000000814137c19 */ /* 0x100fe40008001205 */
[----:B------:R-:W-:-:S03]  /*c340*/  SHF.R.U32.HI R23, RZ, UR8, R5 ;  /* 0x00000008ff177c19 */ /* 0x000fc60008011605 */
[----:B------:R-:W-:Y:S02]  /*c350*/  IMAD.MOV.U32 R4, RZ, RZ, R19 ;  /* 0x000000ffff047224 */ /* 0x000fe400078e0013 */
[----:B------:R-:W-:Y:S01]  /*c360*/  IMAD.MOV.U32 R5, RZ, RZ, R23 ;  /* 0x000000ffff057224 */ /* 0x000fe200078e0017 */
[----:B0-----:R-:W-:Y:S06]  /*c370*/  @!P1 BRA `(.L_x_293) ;  /* 0x0000000000289947 */ /* 0x001fec0003800000 */
        /* <DEDUP_REMOVED lines=10> */
.L_x_293:
[----:B------:R-:W-:Y:S01]  /*c420*/  ULDC UR8, c[0x0][0x748] ;  /* 0x0001d20000087ab9 */ /* 0x000fe20000000800 */
[----:B-1----:R-:W-:Y:S01]  /*c430*/  IMAD.MOV R22, RZ, RZ, -R22 ;  /* 0x000000ffff167224 */ /* 0x002fe200078e0a16 */
[----:B------:R-:W-:Y:S01]  /*c440*/  SHF.R.U64 R5, R4, UR8, R5 ;  /* 0x0000000804057c19 */ /* 0x000fe20008001205 */
[----:B------:R-:W-:Y:S01]  /*c450*/  ULDC UR8, c[0x0][0x738] ;  /* 0x0001ce0000087ab9 */ /* 0x000fe20000000800 */
[----:B------:R-:W-:Y:S01]  /*c460*/  LOP3.LUT R4, R20, UR7, RZ, 0xc0, !PT ;  /* 0x0000000714047c12 */ /* 0x000fe2000f8ec0ff */
[----:B--2---:R-:W-:Y:S01]  /*c470*/  @P3 IMAD R17, R21, R22, R6 ;  /* 0x0000001615113224 */ /* 0x004fe200078e0206 */
[----:B------:R-:W-:Y:S01]  /*c480*/  LOP3.LUT R18, R18, UR4, RZ, 0xc0, !PT ;  /* 0x0000000412127c12 */ /* 0x000fe2000f8ec0ff */
[----:B------:R-:W-:Y:S01]  /*c490*/  IMAD.MOV R6, RZ, RZ, -R5 ;  /* 0x000000ffff067224 */ /* 0x000fe200078e0a05 */
[----:B------:R-:W-:Y:S01]  /*c4a0*/  ULDC UR9, c[0x0][0x710] ;  /* 0x0001c40000097ab9 */ /* 0x000fe20000000800 */
[----:B------:R-:W-:Y:S02]  /*c4b0*/  IMAD R4, R5, UR5, R4 ;  /* 0x0000000505047c24 */ /* 0x000fe4000f8e0204 */
[----:B------:R-:W-:Y:S01]  /*c4c0*/  IMAD R19, R6, UR8, R19 ;  /* 0x0000000806137c24 */ /* 0x000fe2000f8e0213 */
[----:B------:R-:W-:Y:S01]  /*c4d0*/  ULDC UR8, c[0x0][0x700] ;  /* 0x0001c00000087ab9 */ /* 0x000fe20000000800 */
[----:B------:R-:W-:-:S02]  /*c4e0*/  IMAD R17, R4, UR9, R17 ;  /* 0x0000000904117c24 */ /* 0x000fc4000f8e0211 */
[----:B------:R-:W-:Y:S02]  /*c4f0*/  IMAD R6, R19, UR8, R18 ;  /* 0x0000000813067c24 */ /* 0x000fe4000f8e0212 */
[----:B------:R-:W-:Y:S02]  /*c500*/  IMAD.MOV.U32 R10, RZ, RZ, 0x1 ;  /* 0x00000001ff0a7424 */ /* 0x000fe400078e00ff */
[----:B------:R-:W-:Y:S01]  /*c510*/  IMAD.MOV.U32 R4, RZ, RZ, R16 ;  /* 0x000000ffff047224 */ /* 0x000fe200078e0010 */
[----:B------:R-:W-:Y:S02]  /*c520*/  SEL R5, R6, R17, !P3 ;  /* 0x0000001106057207 */ /* 0x000fe40005800000 */
[----:B------:R-:W-:-:S07]  /*c530*/  SEL R6, R17, R6, !P3 ;  /* 0x0000000611067207 */ /* 0x000fce0005800000 */
.L_x_291:
[----:B------:R-:W-:Y:S05]  /*c540*/  BSYNC B1 ;  /* 0x0000000000017941 */ /* 0x000fea0003800000 */
.L_x_290:
[----:B------:R-:W-:-:S13]  /*c550*/  LOP3.LUT P1, RZ, R10, 0xff, RZ, 0xc0, !PT ;  /* 0x000000ff0aff7812 */ /* 0x000fda000782c0ff */
[----:B------:R-:W-:Y:S05]  /*c560*/  @P1 BRA `(.L_x_294) ;  /* 0xfffffff4000c1947 */ /* 0x000fea000383ffff */
[----:B------:R-:W-:Y:S05]  /*c570*/  BSYNC B0 ;  /* 0x0000000000007941 */ /* 0x000fea0003800000 */
.L_x_282:
[----:B------:R-:W-:-:S03]  /*c580*/  UMOV UR8, 0xffffffff ;  /* 0xffffffff00087882 */ /* 0x000fc60000000000 */
[----:B------:R-:W-:Y:S05]  /*c590*/  BRA.DIV UR8, `(.L_x_295) ;  /* 0x00000006087c7947 */ /* 0x000fea000b800000 */
[----:B------:R-:W-:-:S13]  /*c5a0*/  ELECT P0, URZ, PT ;  /* 0x00000000003f782f */ /* 0x000fda0003800000 */
.L_x_313:
[----:B------:R-:W-:Y:S04]  /*c5b0*/  BSSY B0, `(.L_x_296) ;  /* 0x000003d000007945 */ /* 0x000fe80003800000 */
[----:B------:R-:W-:Y:S05]  /*c5c0*/  @!P0 BRA `(.L_x_297) ;  /* 0x0000000000ec8947 */ /* 0x000fea0003800000 */
[----:B------:R-:W-:-:S04]  /*c5d0*/  LOP3.LUT R7, R7, 0x2, RZ, 0xfc, !PT ;  /* 0x0000000207077812 */ /* 0x000fc800078efcff */
[----:B------:R-:W-:-:S13]  /*c5e0*/  ISETP.NE.AND P0, PT, R7, 0x3, PT ;  /* 0x000000030700780c */ /* 0x000fda0003f05270 */
[----:B------:R-:W-:Y:S05]  /*c5f0*/  @!P0 BRA `(.L_x_298) ;  /* 0x0000000000048947 */ /* 0x000fea0003800000 */
[----:B------:R-:W-:Y:S01]  /*c600*/  BPT.TRAP 0x1 ;  /* 0x000000040000795c */ /* 0x000fe20000300000 */
.L_x_298:
[----:B------:R-:W0:Y:S01]  /*c610*/  S2R R3, SR_CgaCtaId ;  /* 0x0000000000037919 */ /* 0x000e220000008800 */
[----:B------:R-:W-:Y:S02]  /*c620*/  MOV R0, 0x400 ;  /* 0x0000040000007802 */ /* 0x000fe40000000f00 */
[----:B------:R-:W-:Y:S02]  /*c630*/  SHF.L.U32 R2, R12, 0x1f, RZ ;  /* 0x0000001f0c027819 */ /* 0x000fe400000006ff */
[----:B0-----:R-:W-:-:S05]  /*c640*/  LEA R0, R3, R0, 0x18 ;  /* 0x0000000003007211 */ /* 0x001fca00078ec0ff */
[----:B------:R-:W-:-:S04]  /*c650*/  VIADD R0, R0, 0x30 ;  /* 0x0000003000007836 */ /* 0x000fc80000000000 */
[C---:B------:R-:W-:Y:S02]  /*c660*/  IMAD R5, R15.reuse, 0x8, R0 ;  /* 0x000000080f057824 */ /* 0x040fe400078e0200 */
[----:B------:R-:W-:Y:S02]  /*c670*/  VIADD R15, R15, 0x1 ;  /* 0x000000010f0f7836 */ /* 0x000fe40000000000 */
[----:B------:R-:W0:Y:S03]  /*c680*/  SYNCS.PHASECHK.TRANS64.TRYWAIT P0, [R5+URZ], R2 ;  /* 0x00000002050075a7 */ /* 0x000e26000800017f */
[----:B------:R-:W-:-:S04]  /*c690*/  ISETP.NE.AND P1, PT, R15, 0x6, PT ;  /* 0x000000060f00780c */ /* 0x000fc80003f25270 */
[----:B------:R-:W-:Y:S02]  /*c6a0*/  SEL R3, RZ, 0x1, P1 ;  /* 0x00000001ff037807 */ /* 0x000fe40000800000 */
[----:B------:R-:W-:Y:S02]  /*c6b0*/  SEL R15, R15, RZ, P1 ;  /* 0x000000ff0f0f7207 */ /* 0x000fe40000800000 */
[----:B------:R-:W-:-:S03]  /*c6c0*/  LOP3.LUT R12, R12, R3, RZ, 0x3c, !PT ;  /* 0x000000030c0c7212 */ /* 0x000fc600078e3cff */
[----:B------:R-:W-:Y:S01]  /*c6d0*/  IMAD R7, R15, 0x8, R0 ;  /* 0x000000080f077824 */ /* 0x000fe200078e0200 */
[----:B------:R-:W-:Y:S01]  /*c6e0*/  SHF.L.U32 R4, R12, 0x1f, RZ ;  /* 0x0000001f0c047819 */ /* 0x000fe200000006ff */
[----:B0-----:R-:W-:Y:S06]  /*c6f0*/  @!P0 BRA `(.L_x_299) ;  /* 0x0000000400488947 */ /* 0x001fec0003800000 */
.L_x_314:
[----:B------:R-:W1:Y:S01]  /*c700*/  SYNCS.PHASECHK.TRANS64.TRYWAIT P0, [R7+URZ], R4 ;  /* 0x00000004070075a7 */ /* 0x000e62000800017f */
[----:B0-----:R-:W-:-:S05]  /*c710*/  VIADD R2, R15, 0x1 ;  /* 0x000000010f027836 */ /* 0x001fca0000000000 */
[----:B------:R-:W-:-:S04]  /*c720*/  ISETP.NE.AND P1, PT, R2, 0x6, PT ;  /* 0x000000060200780c */ /* 0x000fc80003f25270 */
[----:B------:R-:W-:Y:S02]  /*c730*/  SEL R3, RZ, 0x1, P1 ;  /* 0x00000001ff037807 */ /* 0x000fe40000800000 */
[----:B------:R-:W-:Y:S02]  /*c740*/  SEL R9, R2, RZ, P1 ;  /* 0x000000ff02097207 */ /* 0x000fe40000800000 */
[----:B------:R-:W-:-:S03]  /*c750*/  LOP3.LUT R12, R12, R3, RZ, 0x3c, !PT ;  /* 0x000000030c0c7212 */ /* 0x000fc600078e3cff */
[----:B------:R-:W-:Y:S01]  /*c760*/  IMAD R6, R9, 0x8, R0 ;  /* 0x0000000809067824 */ /* 0x000fe200078e0200 */
[----:B------:R-:W-:Y:S01]  /*c770*/  SHF.L.U32 R5, R12, 0x1f, RZ ;  /* 0x0000001f0c057819 */ /* 0x000fe200000006ff */
[----:B-1----:R-:W-:Y:S06]  /*c780*/  @!P0 BRA `(.L_x_300) ;  /* 0x0000000400388947 */ /* 0x002fec0003800000 */
.L_x_315:
[----:B------:R-:W1:Y:S01]  /*c790*/  SYNCS.PHASECHK.TRANS64.TRYWAIT P0, [R6+URZ], R5 ;  /* 0x00000005060075a7 */ /* 0x000e62000800017f */
[----:B------:R-:W-:-:S05]  /*c7a0*/  VIADD R2, R9, 0x1 ;  /* 0x0000000109027836 */ /* 0x000fca0000000000 */
[----:B------:R-:W-:-:S04]  /*c7b0*/  ISETP.NE.AND P1, PT, R2, 0x6, PT ;  /* 0x000000060200780c */ /* 0x000fc80003f25270 */
[----:B------:R-:W-:Y:S02]  /*c7c0*/  SEL R3, RZ, 0x1, P1 ;  /* 0x00000001ff037807 */ /* 0x000fe40000800000 */
[----:B0-----:R-:W-:Y:S02]  /*c7d0*/  SEL R7, R2, RZ, P1 ;  /* 0x000000ff02077207 */ /* 0x001fe40000800000 */
[----:B------:R-:W-:-:S03]  /*c7e0*/  LOP3.LUT R12, R12, R3, RZ, 0x3c, !PT ;  /* 0x000000030c0c7212 */ /* 0x000fc600078e3cff */
[----:B------:R-:W-:Y:S01]  /*c7f0*/  IMAD R9, R7, 0x8, R0 ;  /* 0x0000000807097824 */ /* 0x000fe200078e0200 */
[----:B------:R-:W-:Y:S01]  /*c800*/  SHF.L.U32 R4, R12, 0x1f, RZ ;  /* 0x0000001f0c047819 */ /* 0x000fe200000006ff */
[----:B-1----:R-:W-:Y:S06]  /*c810*/  @!P0 BRA `(.L_x_301) ;  /* 0x0000000400288947 */ /* 0x002fec0003800000 */
.L_x_316:
[----:B------:R-:W1:Y:S01]  /*c820*/  SYNCS.PHASECHK.TRANS64.TRYWAIT P0, [R9+URZ], R4 ;  /* 0x00000004090075a7 */ /* 0x000e62000800017f */
[----:B------:R-:W-:-:S05]  /*c830*/  VIADD R2, R7, 0x1 ;  /* 0x0000000107027836 */ /* 0x000fca0000000000 */
[----:B------:R-:W-:-:S04]  /*c840*/  ISETP.NE.AND P1, PT, R2, 0x6, PT ;  /* 0x000000060200780c */ /* 0x000fc80003f25270 */
[----:B------:R-:W-:Y:S02]  /*c850*/  SEL R3, RZ, 0x1, P1 ;  /* 0x00000001ff037807 */ /* 0x000fe40000800000 */
[----:B------:R-:W-:Y:S02]  /*c860*/  SEL R7, R2, RZ, P1 ;  /* 0x000000ff02077207 */ /* 0x000fe40000800000 */
[----:B------:R-:W-:-:S03]  /*c870*/  LOP3.LUT R11, R12, R3, RZ, 0x3c, !PT ;  /* 0x000000030c0b7212 */ /* 0x000fc600078e3cff */
[----:B0-----:R-:W-:Y:S01]  /*c880*/  IMAD R6, R7, 0x8, R0 ;  /* 0x0000000807067824 */ /* 0x001fe200078e0200 */
[----:B------:R-:W-:Y:S01]  /*c890*/  SHF.L.U32 R5, R11, 0x1f, RZ ;  /* 0x0000001f0b057819 */ /* 0x000fe200000006ff */
[----:B-1----:R-:W-:Y:S06]  /*c8a0*/  @!P0 BRA `(.L_x_302) ;  /* 0x0000000400188947 */ /* 0x002fec0003800000 */
.L_x_317:
[----:B------:R-:W1:Y:S01]  /*c8b0*/  SYNCS.PHASECHK.TRANS64.TRYWAIT P0, [R6+URZ], R5 ;  /* 0x00000005060075a7 */ /* 0x000e62000800017f */
[----:B------:R-:W-:-:S05]  /*c8c0*/  VIADD R2, R7, 0x1 ;  /* 0x0000000107027836 */ /* 0x000fca0000000000 */
[----:B------:R-:W-:-:S04]  /*c8d0*/  ISETP.NE.AND P1, PT, R2, 0x6, PT ;  /* 0x000000060200780c */ /* 0x000fc80003f25270 */
[----:B0-----:R-:W-:Y:S02]  /*c8e0*/  SEL R4, RZ, 0x1, P1 ;  /* 0x00000001ff047807 */ /* 0x001fe40000800000 */
[----:B------:R-:W-:Y:S02]  /*c8f0*/  SEL R3, R2, RZ, P1 ;  /* 0x000000ff02037207 */ /* 0x000fe40000800000 */
[----:B------:R-:W-:Y:S01]  /*c900*/  LOP3.LUT R4, R11, R4, RZ, 0x3c, !PT ;  /* 0x000000040b047212 */ /* 0x000fe200078e3cff */
[----:B-1----:R-:W-:Y:S06]  /*c910*/  @!P0 BRA `(.L_x_303) ;  /* 0x0000000400108947 */ /* 0x002fec0003800000 */
.L_x_318:
[----:B------:R-:W-:Y:S01]  /*c920*/  IMAD R3, R3, 0x8, R0 ;  /* 0x0000000803037824 */ /* 0x000fe200078e0200 */
[----:B------:R-:W-:-:S07]  /*c930*/  SHF.L.U32 R0, R4, 0x1f, RZ ;  /* 0x0000001f04007819 */ /* 0x000fce00000006ff */
.L_x_304:
[----:B-1----:R1:W2:Y:S02]  /*c940*/  SYNCS.PHASECHK.TRANS64.TRYWAIT P0, [R3+URZ], R0 ;  /* 0x00000000030075a7 */ /* 0x0022a4000800017f */
[----:B--2---:R-:W-:Y:S05]  /*c950*/  @!P0 NANOSLEEP.SYNCS 0x989680 ;  /* 0x009896800000895d */ /* 0x004fea0003900000 */
[----:B------:R-:W2:Y:S02]  /*c960*/  @!P0 SYNCS.PHASECHK.TRANS64 P0, [R3+URZ], R0 ;  /* 0x00000000030085a7 */ /* 0x000ea4000800007f */
[----:B--2---:R-:W-:Y:S05]  /*c970*/  @!P0 BRA `(.L_x_304) ;  /* 0xfffffffc00f08947 */ /* 0x004fea000383ffff */
.L_x_297:
[----:B------:R-:W-:Y:S05]  /*c980*/  BSYNC B0 ;  /* 0x0000000000007941 */ /* 0x000fea0003800000 */
.L_x_296:
[----:B------:R-:W-:Y:S05]  /*c990*/  EXIT ;  /* 0x000000000000794d */ /* 0x000fea0003800000 */
.L_x_15:
[----:B0-----:R-:W-:-:S04]  /*c9a0*/  IMAD.U32 R19, RZ, RZ, UR12 ;  /* 0x0000000cff137e24 */ /* 0x001fc8000f8e00ff */
[----:B------:R0:W1:Y:S03]  /*c9b0*/  SYNCS.PHASECHK.TRANS64.TRYWAIT P0, [R19+URZ+-0x8], R18 ;  /* 0xfffff812130075a7 */ /* 0x000066000800017f */
[----:B-1----:R-:W-:Y:S05]  /*c9c0*/  @!P0 NANOSLEEP.SYNCS 0x989680 ;  /* 0x009896800000895d */ /* 0x002fea0003900000 */
[----:B------:R-:W1:Y:S02]  /*c9d0*/  @!P0 SYNCS.PHASECHK.TRANS64 P0, [R19+URZ+-0x8], R18 ;  /* 0xfffff812130085a7 */ /* 0x000e64000800007f */
[----:B-1----:R-:W-:Y:S05]  /*c9e0*/  @!P0 BRA `(.L_x_15) ;  /* 0xfffffffc00ec8947 */ /* 0x002fea000383ffff */
[----:B------:R-:W-:Y:S05]  /*c9f0*/  BRA `(.L_x_305) ;  /* 0xffffff4800d47947 */ /* 0x000fea000383ffff */
.L_x_20:
[----:B-1----:R-:W-:-:S04]  /*ca00*/  IMAD.U32 R21, RZ, RZ, UR8 ;  /* 0x00000008ff157e24 */ /* 0x002fc8000f8e00ff */
[----:B------:R1:W2:Y:S03]  /*ca10*/  SYNCS.PHASECHK.TRANS64.TRYWAIT P0, [R21+URZ], R20 ;  /* 0x00000014150075a7 */ /* 0x0002a6000800017f */
[----:B--2---:R-:W-:Y:S05]  /*ca20*/  @!P0 NANOSLEEP.SYNCS 0x989680 ;  /* 0x009896800000895d */ /* 0x004fea0003900000 */
[----:B------:R-:W2:Y:S02]  /*ca30*/  @!P0 SYNCS.PHASECHK.TRANS64 P0, [R21+URZ], R20 ;  /* 0x00000014150085a7 */ /* 0x000ea4000800007f */
[----:B--2---:R-:W-:Y:S05]  /*ca40*/  @!P0 BRA `(.L_x_20) ;  /* 0xfffffffc00ec8947 */ /* 0x004fea000383ffff */
[----:B------:R-:W-:Y:S05]  /*ca50*/  BRA `(.L_x_19) ;  /* 0xffffff5000087947 */ /* 0x000fea000383ffff */
.L_x_24:
[----:B0-----:R-:W-:-:S04]  /*ca60*/  IMAD.U32 R19, RZ, RZ, UR12 ;  /* 0x0000000cff137e24 */ /* 0x001fc8000f8e00ff */
[----:B------:R0:W2:Y:S03]  /*ca70*/  SYNCS.PHASECHK.TRANS64.TRYWAIT P0, [R19+URZ+0x8], R18 ;  /* 0x00000812130075a7 */ /* 0x0000a6000800017f */
[----:B--2---:R-:W-:Y:S05]  /*ca80*/  @!P0 NANOSLEEP.SYNCS 0x989680 ;  /* 0x009896800000895d */ /* 0x004fea0003900000 */
[----:B------:R-:W2:Y:S02]  /*ca90*/  @!P0 SYNCS.PHASECHK.TRANS64 P0, [R19+URZ+0x8], R18 ;  /* 0x00000812130085a7 */ /* 0x000ea4000800007f */
[----:B--2---:R-:W-:Y:S05]  /*caa0*/  @!P0 BRA `(.L_x_24) ;  /* 0xfffffffc00ec8947 */ /* 0x004fea000383ffff */
[----:B------:R-:W-:Y:S05]  /*cab0*/  BRA `(.L_x_306) ;  /* 0xffffff5000e47947 */ /* 0x000fea000383ffff */
.L_x_283:
[----:B------:R-:W-:Y:S01]  /*cac0*/  BSSY B1, `(.L_x_307) ;  /* 0x0000006000017945 */ /* 0x000fe20003800000 */
[----:B------:R-:W-:-:S07]  /*cad0*/  IMAD.MOV.U32 R10, RZ, RZ, -0x1 ;  /* 0xffffffffff0a7424 */ /* 0x000fce00078e00ff */
[----:B------:R-:W-:Y:S05]  /*cae0*/  WARPSYNC.COLLECTIVE R10, `(.L_x_308) ;  /* 0x000000000a0c7348 */ /* 0x000fea0003c00000 */
[----:B------:R-:W-:Y:S02]  /*caf0*/  ELECT P1, UR62, PT ;  /* 0x00000000003e782f */ /* 0x000fe40003820000 */
[----:B------:R-:W-:Y:S01]  /*cb00*/  MOV R10, UR62 ;  /* 0x0000003e000a7c02 */ /* 0x000fe20008000f00 */
[----:B------:R-:W-:Y:S10]  /*cb10*/  ENDCOLLECTIVE ;  /* 0x000000000000791b */ /* 0x000ff40003800000 */
.L_x_308:
[----:B------:R-:W-:Y:S05]  /*cb20*/  BSYNC B1 ;  /* 0x0000000000017941 */ /* 0x000fea0003800000 */
.L_x_307:
[----:B------:R-:W-:Y:S05]  /*cb30*/  BRA `(.L_x_309) ;  /* 0xffffffec00a47947 */ /* 0x000fea000383ffff */
.L_x_286:
[----:B-1----:R1:W2:Y:S02]  /*cb40*/  SYNCS.PHASECHK.TRANS64.TRYWAIT P1, [R18+URZ+0x30], R11 ;  /* 0x0000300b120075a7 */ /* 0x0022a4000802017f */
[----:B--2---:R-:W-:Y:S05]  /*cb50*/  @!P1 NANOSLEEP.SYNCS 0x989680 ;  /* 0x009896800000995d */ /* 0x004fea0003900000 */
[----:B------:R-:W2:Y:S02]  /*cb60*/  @!P1 SYNCS.PHASECHK.TRANS64 P1, [R18+URZ+0x30], R11 ;  /* 0x0000300b120095a7 */ /* 0x000ea4000802007f */
[----:B--2---:R-:W-:Y:S05]  /*cb70*/  @!P1 BRA `(.L_x_286) ;  /* 0xfffffffc00f09947 */ /* 0x004fea000383ffff */
[----:B------:R-:W-:Y:S05]  /*cb80*/  BRA `(.L_x_310) ;  /* 0xffffffec00dc7947 */ /* 0x000fea000383ffff */
.L_x_295:
[----:B------:R-:W-:Y:S01]  /*cb90*/  BSSY B0, `(.L_x_311) ;  /* 0x0000006000007945 */ /* 0x000fe20003800000 */
[----:B------:R-:W-:-:S07]  /*cba0*/  IMAD.MOV.U32 R10, RZ, RZ, -0x1 ;  /* 0xffffffffff0a7424 */ /* 0x000fce00078e00ff */
[----:B------:R-:W-:Y:S05]  /*cbb0*/  WARPSYNC.COLLECTIVE R10, `(.L_x_312) ;  /* 0x000000000a0c7348 */ /* 0x000fea0003c00000 */
[----:B------:R-:W-:Y:S02]  /*cbc0*/  ELECT P1, UR62, PT ;  /* 0x00000000003e782f */ /* 0x000fe40003820000 */
[----:B------:R-:W-:Y:S01]  /*cbd0*/  MOV R10, UR62 ;  /* 0x0000003e000a7c02 */ /* 0x000fe20008000f00 */
[----:B------:R-:W-:Y:S10]  /*cbe0*/  ENDCOLLECTIVE ;  /* 0x000000000000791b */ /* 0x000ff40003800000 */
.L_x_312:
[----:B------:R-:W-:Y:S05]  /*cbf0*/  BSYNC B0 ;  /* 0x0000000000007941 */ /* 0x000fea0003800000 */
.L_x_311:
[----:B------:R-:W-:Y:S01]  /*cc00*/  PLOP3.LUT P0, PT, P1, PT, PT, 0x80, 0x0 ;  /* 0x000000000000781c */ /* 0x000fe20000f0f070 */
[----:B------:R-:W-:-:S12]  /*cc10*/  BRA `(.L_x_313) ;  /* 0xfffffff800647947 */ /* 0x000fd8000383ffff */
.L_x_299:
[----:B0-----:R0:W1:Y:S02]  /*cc20*/  SYNCS.PHASECHK.TRANS64.TRYWAIT P0, [R5+URZ], R2 ;  /* 0x00000002050075a7 */ /* 0x001064000800017f */
[----:B-1----:R-:W-:Y:S05]  /*cc30*/  @!P0 NANOSLEEP.SYNCS 0x989680 ;  /* 0x009896800000895d */ /* 0x002fea0003900000 */
[----:B------:R-:W1:Y:S02]  /*cc40*/  @!P0 SYNCS.PHASECHK.TRANS64 P0, [R5+URZ], R2 ;  /* 0x00000002050085a7 */ /* 0x000e64000800007f */
[----:B-1----:R-:W-:Y:S05]  /*cc50*/  @!P0 BRA `(.L_x_299) ;  /* 0xfffffffc00f08947 */ /* 0x002fea000383ffff */
[----:B------:R-:W-:Y:S05]  /*cc60*/  BRA `(.L_x_314) ;  /* 0xfffffff800a47947 */ /* 0x000fea000383ffff */
.L_x_300:
[----:B0-----:R0:W1:Y:S02]  /*cc70*/  SYNCS.PHASECHK.TRANS64.TRYWAIT P0, [R7+URZ], R4 ;  /* 0x00000004070075a7 */ /* 0x001064000800017f */
[----:B-1----:R-:W-:Y:S05]  /*cc80*/  @!P0 NANOSLEEP.SYNCS 0x989680 ;  /* 0x009896800000895d */ /* 0x002fea0003900000 */
[----:B------:R-:W1:Y:S02]  /*cc90*/  @!P0 SYNCS.PHASECHK.TRANS64 P0, [R7+URZ], R4 ;  /* 0x00000004070085a7 */ /* 0x000e64000800007f */
[----:B-1----:R-:W-:Y:S05]  /*cca0*/  @!P0 BRA `(.L_x_300) ;  /* 0xfffffffc00f08947 */ /* 0x002fea000383ffff */
[----:B------:R-:W-:Y:S05]  /*ccb0*/  BRA `(.L_x_315) ;  /* 0xfffffff800b47947 */ /* 0x000fea000383ffff */
.L_x_301:
[----:B0-----:R0:W1:Y:S02]  /*ccc0*/  SYNCS.PHASECHK.TRANS64.TRYWAIT P0, [R6+URZ], R5 ;  /* 0x00000005060075a7 */ /* 0x001064000800017f */
[----:B-1----:R-:W-:Y:S05]  /*ccd0*/  @!P0 NANOSLEEP.SYNCS 0x989680 ;  /* 0x009896800000895d */ /* 0x002fea0003900000 */
[----:B------:R-:W1:Y:S02]  /*cce0*/  @!P0 SYNCS.PHASECHK.TRANS64 P0, [R6+URZ], R5 ;  /* 0x00000005060085a7 */ /* 0x000e64000800007f */
[----:B-1----:R-:W-:Y:S05]  /*ccf0*/  @!P0 BRA `(.L_x_301) ;  /* 0xfffffffc00f08947 */ /* 0x002fea000383ffff */
[----:B------:R-:W-:Y:S05]  /*cd00*/  BRA `(.L_x_316) ;  /* 0xfffffff800c47947 */ /* 0x000fea000383ffff */
.L_x_302:
[----:B0-----:R0:W1:Y:S02]  /*cd10*/  SYNCS.PHASECHK.TRANS64.TRYWAIT P0, [R9+URZ], R4 ;  /* 0x00000004090075a7 */ /* 0x001064000800017f */
[----:B-1----:R-:W-:Y:S05]  /*cd20*/  @!P0 NANOSLEEP.SYNCS 0x989680 ;  /* 0x009896800000895d */ /* 0x002fea0003900000 */
[----:B------:R-:W1:Y:S02]  /*cd30*/  @!P0 SYNCS.PHASECHK.TRANS64 P0, [R9+URZ], R4 ;  /* 0x00000004090085a7 */ /* 0x000e64000800007f */
[----:B-1----:R-:W-:Y:S05]  /*cd40*/  @!P0 BRA `(.L_x_302) ;  /* 0xfffffffc00f08947 */ /* 0x002fea000383ffff */
[----:B------:R-:W-:Y:S05]  /*cd50*/  BRA `(.L_x_317) ;  /* 0xfffffff800d47947 */ /* 0x000fea000383ffff */
.L_x_303:
[----:B0-----:R0:W1:Y:S02]  /*cd60*/  SYNCS.PHASECHK.TRANS64.TRYWAIT P0, [R6+URZ], R5 ;  /* 0x00000005060075a7 */ /* 0x001064000800017f */
[----:B-1----:R-:W-:Y:S05]  /*cd70*/  @!P0 NANOSLEEP.SYNCS 0x989680 ;  /* 0x009896800000895d */ /* 0x002fea0003900000 */
[----:B------:R-:W1:Y:S02]  /*cd80*/  @!P0 SYNCS.PHASECHK.TRANS64 P0, [R6+URZ], R5 ;  /* 0x00000005060085a7 */ /* 0x000e64000800007f */
[----:B-1----:R-:W-:Y:S05]  /*cd90*/  @!P0 BRA `(.L_x_303) ;  /* 0xfffffffc00f08947 */ /* 0x002fea000383ffff */
[----:B------:R-:W-:Y:S05]  /*cda0*/  BRA `(.L_x_318) ;  /* 0xfffffff800dc7947 */ /* 0x000fea000383ffff */
.L_x_319:
[----:B------:R-:W-:-:S00]  /*cdb0*/  BRA `(.L_x_319) ;  /* 0xfffffffc00fc7947 */ /* 0x000fc0000383ffff */
[----:B------:R-:W-:-:S00]  /*cdc0*/  NOP ;  /* 0x0000000000007918 */ /* 0x000fc00000000000 */
        /* <DEDUP_REMOVED lines=11> */
.L_x_320:


//--------------------- .nv.shared._ZN7cutlass13device_kernelINS_4gemm6kernel13GemmUniversalIN4cute5tupleIJiiiiEEENS1_10collective13CollectiveMmaINS1_40MainloopSm90TmaGmmaWarpSpecializedSparseILi6ENS5_IJNS4_1CILi1EEESB_SB_EEENS1_32KernelTmaWarpSpecializedPingpongEEENS5_IJNSA_ILi64EEENSA_ILi256EEENSA_ILi128EEEEEEaNS5_IJNS4_6LayoutINS5_IJiNS5_IJNSA_ILi2EEEiEEEiEEENS5_IJlNS5_IJSB_SK_EEElEEEEENSJ_INS5_IJNS5_IJSF_iEEENS5_IJSH_iEEEiEEENS5_IJNS5_IJSH_NSA_ILi8192EEEEEENS5_IJSB_lEEElEEEEEEEEaNS5_IJlSB_lEEENS4_8TiledMMAINS4_8MMA_AtomIJNS4_4SM904GMMA6SPARSE28GMMA_64x256x64_S32S8S8_SS_TNILNS13_9SparseSelE0EEEEEENSJ_ISC_NS5_IJNSA_ILi0EEES19_S19_EEEEENS5_IJNS4_10UnderscoreES1C_S1C_EEEEENS4_13SM90_TMA_LOADENS4_14ComposedLayoutINS4_7SwizzleILi2ELi4ELi3EEENS4_25smem_sparse_ptr_flag_bitsILi2ELi8EEENSJ_INS5_IJNS5_IJSB_NSA_ILi8EEEEEENS5_IJSK_SF_EEEEEENS5_IJNS5_IJS19_SH_EEESN_EEEEEEEvNS4_8identityES1F_NS1G_INS1H_ILi3ELi4ELi3EEENS4_18smem_ptr_flag_bitsILi8EEENSJ_INS5_IJS1L_SH_EEENS5_IJSH_SB_EEEEEEEvS1T_EENS_8epilogue10collective6detail29Sm90TmaWarpSpecializedAdapterINS23_15DefaultEpilogueIiNS5_IJSB_llEEES27_NS22_6thread17LinearCombinationIiLi1EiiLNS28_9ScaleType4KindE0ELNS_15FloatRoundStyleE2EiEENS1_15EpilogueDefaultEEEEEvvEEEEvNT_6ParamsE --------------------------
	.section	.nv.shared._ZN7cutlass13device_kernelINS_4gemm6kernel13GemmUniversalIN4cute5tupleIJiiiiEEENS1_10collective13CollectiveMmaINS1_40MainloopSm90TmaGmmaWarpSpecializedSparseILi6ENS5_IJNS4_1CILi1EEESB_SB_EEENS1_32KernelTmaWarpSpecializedPingpongEEENS5_IJNSA_ILi64EEENSA_ILi256EEENSA_ILi128EEEEEEaNS5_IJNS4_6LayoutINS5_IJiNS5_IJNSA_ILi2EEEiEEEiEEENS5_IJlNS5_IJSB_SK_EEElEEEEENSJ_INS5_IJNS5_IJSF_iEEENS5_IJSH_iEEEiEEENS5_IJNS5_IJSH_NSA_ILi8192EEEEEENS5_IJSB_lEEElEEEEEEEEaNS5_IJlSB_lEEENS4_8TiledMMAINS4_8MMA_AtomIJNS4_4SM904GMMA6SPARSE28GMMA_64x256x64_S32S8S8_SS_TNILNS13_9SparseSelE0EEEEEENSJ_ISC_NS5_IJNSA_ILi0EEES19_S19_EEEEENS5_IJNS4_10UnderscoreES1C_S1C_EEEEENS4_13SM90_TMA_LOADENS4_14ComposedLayoutINS4_7SwizzleILi2ELi4ELi3EEENS4_25smem_sparse_ptr_flag_bitsILi2ELi8EEENSJ_INS5_IJNS5_IJSB_NSA_ILi8EEEEEENS5_IJSK_SF_EEEEEENS5_IJNS5_IJS19_SH_EEESN_EEEEEEEvNS4_8identityES1F_NS1G_INS1H_ILi3ELi4ELi3EEENS4_18smem_ptr_flag_bitsILi8EEENSJ_INS5_IJS1L_SH_EEENS5_IJSH_SB_EEEEEEEvS1T_EENS_8epilogue10collective6detail29Sm90TmaWarpSpecializedAdapterINS23_15DefaultEpilogueIiNS5_IJSB_llEEES27_NS22_6thread17LinearCombinationIiLi1EiiLNS28_9ScaleType4KindE0ELNS_15FloatRoundStyleE2EiEENS1_15EpilogueDefaultEEEEEvvEEEEvNT_6ParamsE,"aw",@nobits
	.sectionflags	@""
	.align	16
	.zero		1024


//--------------------- .nv.shared.reserved.0     --------------------------
	.section	.nv.shared.reserved.0,"aw",@nobits
	.weak		__nv_reservedSMEM_offset_0_alias
	.size		__nv_reservedSMEM_offset_0_alias, 0, 0
	.other		__nv_reservedSMEM_offset_0_alias,@"STO_CUDA_RESERVED_SHARED STV_DEFAULT"
__nv_reservedSMEM_offset_0_alias:
	.zero		0


//--------------------- .nv.global                --------------------------
	.section	.nv.global,"aw",@nobits
.nv.global:
	.type		_ZN39_INTERNAL_63663b30_4_k_cu_06561b45_27864cute1_E,@object
	.size		_ZN39_INTERNAL_63663b30_4_k_cu_06561b45_27864cute1_E,(_ZN39_INTERNAL_63663b30_4_k_cu_06561b45_27864cuda3std3__45__cpo6cbeginE - _ZN39_INTERNAL_63663b30_4_k_cu_06561b45_27864cute1_E)
_ZN39_INTERNAL_63663b30_4_k_cu_06561b45_27864cute1_E:
	.zero		1
	.type		_ZN39_INTERNAL_63663b30_4_k_cu_06561b45_27864cuda3std3__45__cpo6cbeginE,@object
	.size		_ZN39_INTERNAL_63663b30_4_k_cu_06561b45_27864cuda3std3__45__cpo6cbeginE,(_ZN39_INTERNAL_63663b30_4_k_cu_06561b45_27864cuda3std3__48in_placeE - _ZN39_INTERNAL_63663b30_4_k_cu_06561b45_27864cuda3std3__45__cpo6cbeginE)
_ZN39_INTERNAL_63663b30_4_k_cu_06561b45_27864cuda3std3__45__cpo6cbeginE:
	.zero		1
	.type		_ZN39_INTERNAL_63663b30_4_k_cu_06561b45_27864cuda3std3__48in_placeE,@object
	.size		_ZN39_INTERNAL_63663b30_4_k_cu_06561b45_27864cuda3std3__48in_placeE,(_ZN39_INTERNAL_63663b30_4_k_cu_06561b45_27864cuda3std6ranges3__45__cpo9iter_moveE - _ZN39_INTERNAL_63663b30_4_k_cu_06561b45_27864cuda3std3__48in_placeE)
_ZN39_INTERNAL_63663b30_4_k_cu_06561b45_27864cuda3std3__48in_placeE:
	.zero		1
	.type		_ZN39_INTERNAL_63663b30_4_k_cu_06561b45_27864cuda3std6ranges3__45__cpo9iter_moveE,@object
	.size		_ZN39_INTERNAL_63663b30_4_k_cu_06561b45_27864cuda3std6ranges3__45__cpo9iter_moveE,(_ZN39_INTERNAL_63663b30_4_k_cu_06561b45_27864cuda3std3__45__cpo5beginE - _ZN39_INTERNAL_63663b30_4_k_cu_06561b45_27864cuda3std6ranges3__45__cpo9iter_moveE)
_ZN39_INTERNAL_63663b30_4_k_cu_06561b45_27864cuda3std6ranges3__45__cpo9iter_moveE:
	.zero		1
	.type		_ZN39_INTERNAL_63663b30_4_k_cu_06561b45_27864cuda3std3__45__cpo5beginE,@object
	.size		_ZN39_INTERNAL_63663b30_4_k_cu_06561b45_27864cuda3std3__45__cpo5beginE,(_ZN39_INTERNAL_63663b30_4_k_cu_06561b45_27864cuda3std3__441_GLOBAL__N__63663b30_4_k_cu_06561b45_27866ignoreE - _ZN39_INTERNAL_63663b30_4_k_cu_06561b45_27864cuda3std3__45__cpo5beginE)
_ZN39_INTERNAL_63663b30_4_k_cu_06561b45_27864cuda3std3__45__cpo5beginE:
	.zero		1
	.type		_ZN39_INTERNAL_63663b30_4_k_cu_06561b45_27864cuda3std3__441_GLOBAL__N__63663b30_4_k_cu_06561b45_27866ignoreE,@object
	.size		_ZN39_INTERNAL_63663b30_4_k_cu_06561b45_27864cuda3std3__441_GLOBAL__N__63663b30_4_k_cu_06561b45_27866ignoreE,(_ZN39_INTERNAL_63663b30_4_k_cu_06561b45_27864cute7productE - _ZN39_INTERNAL_63663b30_4_k_cu_06561b45_27864cuda3std3__441_GLOBAL__N__63663b30_4_k_cu_06561b45_27866ignoreE)
_ZN39_INTERNAL_63663b30_4_k_cu_06561b45_27864cuda3std3__441_GLOBAL__N__63663b30_4_k_cu_06561b45_27866ignoreE:
	.zero		1
	.type		_ZN39_INTERNAL_63663b30_4_k_cu_06561b45_27864cute7productE,@object
	.size		_ZN39_INTERNAL_63663b30_4_k_cu_06561b45_27864cute7productE,(_ZN39_INTERNAL_63663b30_4_k_cu_06561b45_27864cuda3std3__45__cpo3endE - _ZN39_INTERNAL_63663b30_4_k_cu_06561b45_27864cute7productE)
_ZN39_INTERNAL_63663b30_4_k_cu_06561b45_27864cute7productE:
	.zero		1
	.type		_ZN39_INTERNAL_63663b30_4_k_cu_06561b45_27864cuda3std3__45__cpo3endE,@object
	.size		_ZN39_INTERNAL_63663b30_4_k_cu_06561b45_27864cuda3std3__45__cpo3endE,(_ZN39_INTERNAL_63663b30_4_k_cu_06561b45_27864cuda3std3__419piecewise_constructE - _ZN39_INTERNAL_63663b30_4_k_cu_06561b45_27864cuda3std3__45__cpo3endE)
_ZN39_INTERNAL_63663b30_4_k_cu_06561b45_27864cuda3std3__45__cpo3endE:
	.zero		1
	.type		_ZN39_INTERNAL_63663b30_4_k_cu_06561b45_27864cuda3std3__419piecewise_constructE,@object
	.size		_ZN39_INTERNAL_63663b30_4_k_cu_06561b45_27864cuda3std3__419piecewise_constructE,(_ZN39_INTERNAL_63663b30_4_k_cu_06561b45_27864cuda3std3__45__cpo4cendE - _ZN39_INTERNAL_63663b30_4_k_cu_06561b45_27864cuda3std3__419piecewise_constructE)
_ZN39_INTERNAL_63663b30_4_k_cu_06561b45_27864cuda3std3__419piecewise_constructE:
	.zero		1
	.type		_ZN39_INTERNAL_63663b30_4_k_cu_06561b45_27864cuda3std3__45__cpo4cendE,@object
	.size		_ZN39_INTERNAL_63663b30_4_k_cu_06561b45_27864cuda3std3__45__cpo4cendE,(_ZN39_INTERNAL_63663b30_4_k_cu_06561b45_27864cuda3std6ranges3__45__cpo4swapE - _ZN39_INTERNAL_63663b30_4_k_cu_06561b45_27864cuda3std3__45__cpo4cendE)
_ZN39_INTERNAL_63663b30_4_k_cu_06561b45_27864cuda3std3__45__cpo4cendE:
	.zero		1
	.type		_ZN39_INTERNAL_63663b30_4_k_cu_06561b45_27864cuda3std6ranges3__45__cpo4swapE,@object
	.size		_ZN39_INTERNAL_63663b30_4_k_cu_06561b45_27864cuda3std6ranges3__45__cpo4swapE,(.L_7 - _ZN39_INTERNAL_63663b30_4_k_cu_06561b45_27864cuda3std6ranges3__45__cpo4swapE)
_ZN39_INTERNAL_63663b30_4_k_cu_06561b45_27864cuda3std6ranges3__45__cpo4swapE:
	.zero		1
.L_7:


//--------------------- .nv.constant0._ZN7cutlass13device_kernelINS_4gemm6kernel13GemmUniversalIN4cute5tupleIJiiiiEEENS1_10collective13CollectiveMmaINS1_40MainloopSm90TmaGmmaWarpSpecializedSparseILi6ENS5_IJNS4_1CILi1EEESB_SB_EEENS1_32KernelTmaWarpSpecializedPingpongEEENS5_IJNSA_ILi64EEENSA_ILi256EEENSA_ILi128EEEEEEaNS5_IJNS4_6LayoutINS5_IJiNS5_IJNSA_ILi2EEEiEEEiEEENS5_IJlNS5_IJSB_SK_EEElEEEEENSJ_INS5_IJNS5_IJSF_iEEENS5_IJSH_iEEEiEEENS5_IJNS5_IJSH_NSA_ILi8192EEEEEENS5_IJSB_lEEElEEEEEEEEaNS5_IJlSB_lEEENS4_8TiledMMAINS4_8MMA_AtomIJNS4_4SM904GMMA6SPARSE28GMMA_64x256x64_S32S8S8_SS_TNILNS13_9SparseSelE0EEEEEENSJ_ISC_NS5_IJNSA_ILi0EEES19_S19_EEEEENS5_IJNS4_10UnderscoreES1C_S1C_EEEEENS4_13SM90_TMA_LOADENS4_14ComposedLayoutINS4_7SwizzleILi2ELi4ELi3EEENS4_25smem_sparse_ptr_flag_bitsILi2ELi8EEENSJ_INS5_IJNS5_IJSB_NSA_ILi8EEEEEENS5_IJSK_SF_EEEEEENS5_IJNS5_IJS19_SH_EEESN_EEEEEEEvNS4_8identityES1F_NS1G_INS1H_ILi3ELi4ELi3EEENS4_18smem_ptr_flag_bitsILi8EEENSJ_INS5_IJS1L_SH_EEENS5_IJSH_SB_EEEEEEEvS1T_EENS_8epilogue10collective6detail29Sm90TmaWarpSpecializedAdapterINS23_15DefaultEpilogueIiNS5_IJSB_llEEES27_NS22_6thread17LinearCombinationIiLi1EiiLNS28_9ScaleType4KindE0ELNS_15FloatRoundStyleE2EiEENS1_15EpilogueDefaultEEEEEvvEEEEvNT_6ParamsE --------------------------
	.section	.nv.constant0._ZN7cutlass13device_kernelINS_4gemm6kernel13GemmUniversalIN4cute5tupleIJiiiiEEENS1_10collective13CollectiveMmaINS1_40MainloopSm90TmaGmmaWarpSpecializedSparseILi6ENS5_IJNS4_1CILi1EEESB_SB_EEENS1_32KernelTmaWarpSpecializedPingpongEEENS5_IJNSA_ILi64EEENSA_ILi256EEENSA_ILi128EEEEEEaNS5_IJNS4_6LayoutINS5_IJiNS5_IJNSA_ILi2EEEiEEEiEEENS5_IJlNS5_IJSB_SK_EEElEEEEENSJ_INS5_IJNS5_IJSF_iEEENS5_IJSH_iEEEiEEENS5_IJNS5_IJSH_NSA_ILi8192EEEEEENS5_IJSB_lEEElEEEEEEEEaNS5_IJlSB_lEEENS4_8TiledMMAINS4_8MMA_AtomIJNS4_4SM904GMMA6SPARSE28GMMA_64x256x64_S32S8S8_SS_TNILNS13_9SparseSelE0EEEEEENSJ_ISC_NS5_IJNSA_ILi0EEES19_S19_EEEEENS5_IJNS4_10UnderscoreES1C_S1C_EEEEENS4_13SM90_TMA_LOADENS4_14ComposedLayoutINS4_7SwizzleILi2ELi4ELi3EEENS4_25smem_sparse_ptr_flag_bitsILi2ELi8EEENSJ_INS5_IJNS5_IJSB_NSA_ILi8EEEEEENS5_IJSK_SF_EEEEEENS5_IJNS5_IJS19_SH_EEESN_EEEEEEEvNS4_8identityES1F_NS1G_INS1H_ILi3ELi4ELi3EEENS4_18smem_ptr_flag_bitsILi8EEENSJ_INS5_IJS1L_SH_EEENS5_IJSH_SB_EEEEEEEvS1T_EENS_8epilogue10collective6detail29Sm90TmaWarpSpecializedAdapterINS23_15DefaultEpilogueIiNS5_IJSB_llEEES27_NS22_6thread17LinearCombinationIiLi1EiiLNS28_9ScaleType4KindE0ELNS_15FloatRoundStyleE2EiEENS1_15EpilogueDefaultEEEEEvvEEEEvNT_6ParamsE,"a",@progbits
	.sectionflags	@""
	.align	4
.nv.constant0._ZN7cutlass13device_kernelINS_4gemm6kernel13GemmUniversalIN4cute5tupleIJiiiiEEENS1_10collective13CollectiveMmaINS1_40MainloopSm90TmaGmmaWarpSpecializedSparseILi6ENS5_IJNS4_1CILi1EEESB_SB_EEENS1_32KernelTmaWarpSpecializedPingpongEEENS5_IJNSA_ILi64EEENSA_ILi256EEENSA_ILi128EEEEEEaNS5_IJNS4_6LayoutINS5_IJiNS5_IJNSA_ILi2EEEiEEEiEEENS5_IJlNS5_IJSB_SK_EEElEEEEENSJ_INS5_IJNS5_IJSF_iEEENS5_IJSH_iEEEiEEENS5_IJNS5_IJSH_NSA_ILi8192EEEEEENS5_IJSB_lEEElEEEEEEEEaNS5_IJlSB_lEEENS4_8TiledMMAINS4_8MMA_AtomIJNS4_4SM904GMMA6SPARSE28GMMA_64x256x64_S32S8S8_SS_TNILNS13_9SparseSelE0EEEEEENSJ_ISC_NS5_IJNSA_ILi0EEES19_S19_EEEEENS5_IJNS4_10UnderscoreES1C_S1C_EEEEENS4_13SM90_TMA_LOADENS4_14ComposedLayoutINS4_7SwizzleILi2ELi4ELi3EEENS4_25smem_sparse_ptr_flag_bitsILi2ELi8EEENSJ_INS5_IJNS5_IJSB_NSA_ILi8EEEEEENS5_IJSK_SF_EEEEEENS5_IJNS5_IJS19_SH_EEESN_EEEEEEEvNS4_8identityES1F_NS1G_INS1H_ILi3ELi4ELi3EEENS4_18smem_ptr_flag_bitsILi8EEENSJ_INS5_IJS1L_SH_EEENS5_IJSH_SB_EEEEEEEvS1T_EENS_8epilogue10collective6detail29Sm90TmaWarpSpecializedAdapterINS23_15DefaultEpilogueIiNS5_IJSB_llEEES27_NS22_6thread17LinearCombinationIiLi1EiiLNS28_9ScaleType4KindE0ELNS_15FloatRoundStyleE2EiEENS1_15EpilogueDefaultEEEEEvvEEEEvNT_6ParamsE:
	.zero		1920


//--------------------- SYMBOLS --------------------------

	.type		.nv.reservedSmem.offset0,@object
	.size		.nv.reservedSmem.offset0,0x4
